//
// Generated by NVIDIA NVVM Compiler
//
// Compiler Build ID: CL-36424714
// Cuda compilation tools, release 13.0, V13.0.88
// Based on NVVM 20.0.0
//

.version 9.0
.target sm_100
.address_size 64

	// .globl	_Z13L_calculationPdS_ii

.visible .entry _Z13L_calculationPdS_ii(
	.param .u64 .ptr .align 1 _Z13L_calculationPdS_ii_param_0,
	.param .u64 .ptr .align 1 _Z13L_calculationPdS_ii_param_1,
	.param .u32 _Z13L_calculationPdS_ii_param_2,
	.param .u32 _Z13L_calculationPdS_ii_param_3
)
{
	.reg .pred 	%p<10>;
	.reg .b32 	%r<37>;
	.reg .b64 	%rd<44>;
	.reg .b64 	%fd<46>;

	ld.param.u64 	%rd4, [_Z13L_calculationPdS_ii_param_0];
	ld.param.u64 	%rd5, [_Z13L_calculationPdS_ii_param_1];
	ld.param.u32 	%r20, [_Z13L_calculationPdS_ii_param_2];
	ld.param.u32 	%r21, [_Z13L_calculationPdS_ii_param_3];
	cvta.to.global.u64 	%rd1, %rd4;
	cvta.to.global.u64 	%rd2, %rd5;
	add.s32 	%r35, %r21, 1;
	setp.ge.s32 	%p1, %r35, %r20;
	@%p1 bra 	$L__BB0_13;
	mad.lo.s32 	%r22, %r21, %r20, %r21;
	mul.wide.s32 	%rd6, %r22, 8;
	add.s64 	%rd3, %rd2, %rd6;
	not.b32 	%r23, %r21;
	add.s32 	%r2, %r20, %r23;
	sub.s32 	%r24, %r20, %r21;
	add.s32 	%r25, %r24, -2;
	and.b32  	%r3, %r2, 7;
	setp.lt.u32 	%p2, %r25, 7;
	@%p2 bra 	$L__BB0_5;
	and.b32  	%r26, %r2, -8;
	neg.s32 	%r32, %r26;
	mad.lo.s32 	%r31, %r20, %r35, %r21;
	shl.b32 	%r6, %r20, 3;
	mul.wide.s32 	%rd10, %r20, 8;
	mov.u32 	%r33, %r21;
$L__BB0_3:
	.pragma "nounroll";
	mul.wide.s32 	%rd7, %r31, 8;
	add.s64 	%rd8, %rd2, %rd7;
	ld.global.f64 	%fd1, [%rd8];
	ld.global.f64 	%fd2, [%rd3];
	div.rn.f64 	%fd3, %fd1, %fd2;
	add.s64 	%rd9, %rd1, %rd7;
	st.global.f64 	[%rd9], %fd3;
	add.s64 	%rd11, %rd8, %rd10;
	ld.global.f64 	%fd4, [%rd11];
	ld.global.f64 	%fd5, [%rd3];
	div.rn.f64 	%fd6, %fd4, %fd5;
	add.s64 	%rd12, %rd9, %rd10;
	st.global.f64 	[%rd12], %fd6;
	add.s64 	%rd13, %rd11, %rd10;
	ld.global.f64 	%fd7, [%rd13];
	ld.global.f64 	%fd8, [%rd3];
	div.rn.f64 	%fd9, %fd7, %fd8;
	add.s64 	%rd14, %rd12, %rd10;
	st.global.f64 	[%rd14], %fd9;
	add.s64 	%rd15, %rd13, %rd10;
	ld.global.f64 	%fd10, [%rd15];
	ld.global.f64 	%fd11, [%rd3];
	div.rn.f64 	%fd12, %fd10, %fd11;
	add.s64 	%rd16, %rd14, %rd10;
	st.global.f64 	[%rd16], %fd12;
	add.s64 	%rd17, %rd15, %rd10;
	ld.global.f64 	%fd13, [%rd17];
	ld.global.f64 	%fd14, [%rd3];
	div.rn.f64 	%fd15, %fd13, %fd14;
	add.s64 	%rd18, %rd16, %rd10;
	st.global.f64 	[%rd18], %fd15;
	add.s64 	%rd19, %rd17, %rd10;
	ld.global.f64 	%fd16, [%rd19];
	ld.global.f64 	%fd17, [%rd3];
	div.rn.f64 	%fd18, %fd16, %fd17;
	add.s64 	%rd20, %rd18, %rd10;
	st.global.f64 	[%rd20], %fd18;
	add.s64 	%rd21, %rd19, %rd10;
	ld.global.f64 	%fd19, [%rd21];
	ld.global.f64 	%fd20, [%rd3];
	div.rn.f64 	%fd21, %fd19, %fd20;
	add.s64 	%rd22, %rd20, %rd10;
	st.global.f64 	[%rd22], %fd21;
	add.s64 	%rd23, %rd21, %rd10;
	ld.global.f64 	%fd22, [%rd23];
	ld.global.f64 	%fd23, [%rd3];
	div.rn.f64 	%fd24, %fd22, %fd23;
	add.s64 	%rd24, %rd22, %rd10;
	st.global.f64 	[%rd24], %fd24;
	add.s32 	%r33, %r33, 8;
	add.s32 	%r32, %r32, 8;
	add.s32 	%r31, %r31, %r6;
	setp.ne.s32 	%p3, %r32, 0;
	@%p3 bra 	$L__BB0_3;
	add.s32 	%r35, %r33, 1;
$L__BB0_5:
	setp.eq.s32 	%p4, %r3, 0;
	@%p4 bra 	$L__BB0_13;
	and.b32  	%r15, %r2, 3;
	setp.lt.u32 	%p5, %r3, 4;
	@%p5 bra 	$L__BB0_8;
	mad.lo.s32 	%r27, %r35, %r20, %r21;
	mul.wide.s32 	%rd25, %r27, 8;
	add.s64 	%rd26, %rd2, %rd25;
	ld.global.f64 	%fd25, [%rd26];
	ld.global.f64 	%fd26, [%rd3];
	div.rn.f64 	%fd27, %fd25, %fd26;
	add.s64 	%rd27, %rd1, %rd25;
	st.global.f64 	[%rd27], %fd27;
	mul.wide.s32 	%rd28, %r20, 8;
	add.s64 	%rd29, %rd26, %rd28;
	ld.global.f64 	%fd28, [%rd29];
	ld.global.f64 	%fd29, [%rd3];
	div.rn.f64 	%fd30, %fd28, %fd29;
	add.s64 	%rd30, %rd27, %rd28;
	st.global.f64 	[%rd30], %fd30;
	add.s64 	%rd31, %rd29, %rd28;
	ld.global.f64 	%fd31, [%rd31];
	ld.global.f64 	%fd32, [%rd3];
	div.rn.f64 	%fd33, %fd31, %fd32;
	add.s64 	%rd32, %rd30, %rd28;
	st.global.f64 	[%rd32], %fd33;
	add.s64 	%rd33, %rd31, %rd28;
	ld.global.f64 	%fd34, [%rd33];
	ld.global.f64 	%fd35, [%rd3];
	div.rn.f64 	%fd36, %fd34, %fd35;
	add.s64 	%rd34, %rd32, %rd28;
	st.global.f64 	[%rd34], %fd36;
	add.s32 	%r35, %r35, 4;
$L__BB0_8:
	setp.eq.s32 	%p6, %r15, 0;
	@%p6 bra 	$L__BB0_13;
	setp.eq.s32 	%p7, %r15, 1;
	@%p7 bra 	$L__BB0_11;
	mad.lo.s32 	%r28, %r35, %r20, %r21;
	mul.wide.s32 	%rd35, %r28, 8;
	add.s64 	%rd36, %rd2, %rd35;
	ld.global.f64 	%fd37, [%rd36];
	ld.global.f64 	%fd38, [%rd3];
	div.rn.f64 	%fd39, %fd37, %fd38;
	add.s64 	%rd37, %rd1, %rd35;
	st.global.f64 	[%rd37], %fd39;
	mul.wide.s32 	%rd38, %r20, 8;
	add.s64 	%rd39, %rd36, %rd38;
	ld.global.f64 	%fd40, [%rd39];
	ld.global.f64 	%fd41, [%rd3];
	div.rn.f64 	%fd42, %fd40, %fd41;
	add.s64 	%rd40, %rd37, %rd38;
	st.global.f64 	[%rd40], %fd42;
	add.s32 	%r35, %r35, 2;
$L__BB0_11:
	and.b32  	%r29, %r2, 1;
	setp.eq.b32 	%p8, %r29, 1;
	not.pred 	%p9, %p8;
	@%p9 bra 	$L__BB0_13;
	mad.lo.s32 	%r30, %r35, %r20, %r21;
	mul.wide.s32 	%rd41, %r30, 8;
	add.s64 	%rd42, %rd2, %rd41;
	ld.global.f64 	%fd43, [%rd42];
	ld.global.f64 	%fd44, [%rd3];
	div.rn.f64 	%fd45, %fd43, %fd44;
	add.s64 	%rd43, %rd1, %rd41;
	st.global.f64 	[%rd43], %fd45;
$L__BB0_13:
	ret;

}
	// .globl	_Z13U_calculationPdS_ii
.visible .entry _Z13U_calculationPdS_ii(
	.param .u64 .ptr .align 1 _Z13U_calculationPdS_ii_param_0,
	.param .u64 .ptr .align 1 _Z13U_calculationPdS_ii_param_1,
	.param .u32 _Z13U_calculationPdS_ii_param_2,
	.param .u32 _Z13U_calculationPdS_ii_param_3
)
{
	.reg .pred 	%p<10>;
	.reg .b32 	%r<42>;
	.reg .b64 	%rd<24>;
	.reg .b64 	%fd<76>;

	ld.param.u64 	%rd4, [_Z13U_calculationPdS_ii_param_0];
	ld.param.u64 	%rd5, [_Z13U_calculationPdS_ii_param_1];
	ld.param.u32 	%r22, [_Z13U_calculationPdS_ii_param_2];
	ld.param.u32 	%r39, [_Z13U_calculationPdS_ii_param_3];
	cvta.to.global.u64 	%rd1, %rd5;
	setp.ge.s32 	%p1, %r39, %r22;
	@%p1 bra 	$L__BB1_12;
	mov.u32 	%r24, %tid.x;
	cvta.to.global.u64 	%rd6, %rd4;
	add.s32 	%r25, %r24, %r39;
	mad.lo.s32 	%r1, %r22, %r25, %r22;
	add.s32 	%r35, %r1, %r39;
	mul.wide.s32 	%rd7, %r35, 8;
	add.s64 	%rd2, %rd6, %rd7;
	mul.lo.s32 	%r3, %r39, %r22;
	sub.s32 	%r4, %r22, %r39;
	and.b32  	%r5, %r4, 7;
	sub.s32 	%r26, %r39, %r22;
	setp.gt.u32 	%p2, %r26, -8;
	@%p2 bra 	$L__BB1_4;
	and.b32  	%r27, %r4, -8;
	neg.s32 	%r37, %r27;
	add.s64 	%rd3, %rd1, 32;
	mad.lo.s32 	%r36, %r39, %r22, %r39;
$L__BB1_3:
	.pragma "nounroll";
	mul.wide.s32 	%rd8, %r36, 8;
	add.s64 	%rd9, %rd3, %rd8;
	mul.wide.s32 	%rd10, %r35, 8;
	add.s64 	%rd11, %rd3, %rd10;
	ld.global.f64 	%fd1, [%rd2];
	ld.global.f64 	%fd2, [%rd9+-32];
	mul.f64 	%fd3, %fd1, %fd2;
	ld.global.f64 	%fd4, [%rd11+-32];
	sub.f64 	%fd5, %fd4, %fd3;
	st.global.f64 	[%rd11+-32], %fd5;
	ld.global.f64 	%fd6, [%rd2];
	ld.global.f64 	%fd7, [%rd9+-24];
	mul.f64 	%fd8, %fd6, %fd7;
	ld.global.f64 	%fd9, [%rd11+-24];
	sub.f64 	%fd10, %fd9, %fd8;
	st.global.f64 	[%rd11+-24], %fd10;
	ld.global.f64 	%fd11, [%rd2];
	ld.global.f64 	%fd12, [%rd9+-16];
	mul.f64 	%fd13, %fd11, %fd12;
	ld.global.f64 	%fd14, [%rd11+-16];
	sub.f64 	%fd15, %fd14, %fd13;
	st.global.f64 	[%rd11+-16], %fd15;
	ld.global.f64 	%fd16, [%rd2];
	ld.global.f64 	%fd17, [%rd9+-8];
	mul.f64 	%fd18, %fd16, %fd17;
	ld.global.f64 	%fd19, [%rd11+-8];
	sub.f64 	%fd20, %fd19, %fd18;
	st.global.f64 	[%rd11+-8], %fd20;
	ld.global.f64 	%fd21, [%rd2];
	ld.global.f64 	%fd22, [%rd9];
	mul.f64 	%fd23, %fd21, %fd22;
	ld.global.f64 	%fd24, [%rd11];
	sub.f64 	%fd25, %fd24, %fd23;
	st.global.f64 	[%rd11], %fd25;
	ld.global.f64 	%fd26, [%rd2];
	ld.global.f64 	%fd27, [%rd9+8];
	mul.f64 	%fd28, %fd26, %fd27;
	ld.global.f64 	%fd29, [%rd11+8];
	sub.f64 	%fd30, %fd29, %fd28;
	st.global.f64 	[%rd11+8], %fd30;
	ld.global.f64 	%fd31, [%rd2];
	ld.global.f64 	%fd32, [%rd9+16];
	mul.f64 	%fd33, %fd31, %fd32;
	ld.global.f64 	%fd34, [%rd11+16];
	sub.f64 	%fd35, %fd34, %fd33;
	st.global.f64 	[%rd11+16], %fd35;
	ld.global.f64 	%fd36, [%rd2];
	ld.global.f64 	%fd37, [%rd9+24];
	mul.f64 	%fd38, %fd36, %fd37;
	ld.global.f64 	%fd39, [%rd11+24];
	sub.f64 	%fd40, %fd39, %fd38;
	st.global.f64 	[%rd11+24], %fd40;
	add.s32 	%r39, %r39, 8;
	add.s32 	%r37, %r37, 8;
	add.s32 	%r36, %r36, 8;
	add.s32 	%r35, %r35, 8;
	setp.ne.s32 	%p3, %r37, 0;
	@%p3 bra 	$L__BB1_3;
$L__BB1_4:
	setp.eq.s32 	%p4, %r5, 0;
	@%p4 bra 	$L__BB1_12;
	and.b32  	%r17, %r4, 3;
	setp.lt.u32 	%p5, %r5, 4;
	@%p5 bra 	$L__BB1_7;
	ld.global.f64 	%fd41, [%rd2];
	add.s32 	%r28, %r39, %r3;
	mul.wide.s32 	%rd12, %r28, 8;
	add.s64 	%rd13, %rd1, %rd12;
	ld.global.f64 	%fd42, [%rd13];
	mul.f64 	%fd43, %fd41, %fd42;
	add.s32 	%r29, %r39, %r1;
	mul.wide.s32 	%rd14, %r29, 8;
	add.s64 	%rd15, %rd1, %rd14;
	ld.global.f64 	%fd44, [%rd15];
	sub.f64 	%fd45, %fd44, %fd43;
	st.global.f64 	[%rd15], %fd45;
	ld.global.f64 	%fd46, [%rd2];
	ld.global.f64 	%fd47, [%rd13+8];
	mul.f64 	%fd48, %fd46, %fd47;
	ld.global.f64 	%fd49, [%rd15+8];
	sub.f64 	%fd50, %fd49, %fd48;
	st.global.f64 	[%rd15+8], %fd50;
	ld.global.f64 	%fd51, [%rd2];
	ld.global.f64 	%fd52, [%rd13+16];
	mul.f64 	%fd53, %fd51, %fd52;
	ld.global.f64 	%fd54, [%rd15+16];
	sub.f64 	%fd55, %fd54, %fd53;
	st.global.f64 	[%rd15+16], %fd55;
	ld.global.f64 	%fd56, [%rd2];
	ld.global.f64 	%fd57, [%rd13+24];
	mul.f64 	%fd58, %fd56, %fd57;
	ld.global.f64 	%fd59, [%rd15+24];
	sub.f64 	%fd60, %fd59, %fd58;
	st.global.f64 	[%rd15+24], %fd60;
	add.s32 	%r39, %r39, 4;
$L__BB1_7:
	setp.eq.s32 	%p6, %r17, 0;
	@%p6 bra 	$L__BB1_12;
	setp.eq.s32 	%p7, %r17, 1;
	@%p7 bra 	$L__BB1_10;
	ld.global.f64 	%fd61, [%rd2];
	add.s32 	%r30, %r39, %r3;
	mul.wide.s32 	%rd16, %r30, 8;
	add.s64 	%rd17, %rd1, %rd16;
	ld.global.f64 	%fd62, [%rd17];
	mul.f64 	%fd63, %fd61, %fd62;
	add.s32 	%r31, %r39, %r1;
	mul.wide.s32 	%rd18, %r31, 8;
	add.s64 	%rd19, %rd1, %rd18;
	ld.global.f64 	%fd64, [%rd19];
	sub.f64 	%fd65, %fd64, %fd63;
	st.global.f64 	[%rd19], %fd65;
	ld.global.f64 	%fd66, [%rd2];
	ld.global.f64 	%fd67, [%rd17+8];
	mul.f64 	%fd68, %fd66, %fd67;
	ld.global.f64 	%fd69, [%rd19+8];
	sub.f64 	%fd70, %fd69, %fd68;
	st.global.f64 	[%rd19+8], %fd70;
	add.s32 	%r39, %r39, 2;
$L__BB1_10:
	and.b32  	%r32, %r4, 1;
	setp.eq.b32 	%p8, %r32, 1;
	not.pred 	%p9, %p8;
	@%p9 bra 	$L__BB1_12;
	ld.global.f64 	%fd71, [%rd2];
	add.s32 	%r33, %r39, %r3;
	mul.wide.s32 	%rd20, %r33, 8;
	add.s64 	%rd21, %rd1, %rd20;
	ld.global.f64 	%fd72, [%rd21];
	mul.f64 	%fd73, %fd71, %fd72;
	add.s32 	%r34, %r39, %r1;
	mul.wide.s32 	%rd22, %r34, 8;
	add.s64 	%rd23, %rd1, %rd22;
	ld.global.f64 	%fd74, [%rd23];
	sub.f64 	%fd75, %fd74, %fd73;
	st.global.f64 	[%rd23], %fd75;
$L__BB1_12:
	ret;

}


// ===== COMPILED SASS (sm_100) =====

	.target	sm_100

	.elftype	@"ET_EXEC"


//--------------------- .note.nv.tkinfo           --------------------------
	.section	.note.nv.tkinfo,"",@"SHT_NOTE"
	.sectionflags	@"SHF_NOTE_NV_TKINFO"
	.tkinfo
        /*0018*/ 	.word	0x00000002
        /*0030*/ 	.string	""
        /*0030*/ 	.string	"ptxas"
        /*0030*/ 	.string	"Cuda compilation tools, release 13.0, V13.0.88"
        /*0030*/ 	.string	"Build cuda_13.0.r13.0/compiler.36424714_0"
        /*0030*/ 	.string	"-arch sm_100 -m 64 "



//--------------------- .note.nv.cuinfo           --------------------------
	.section	.note.nv.cuinfo,"",@"SHT_NOTE"
	.sectionflags	@"SHF_NOTE_NV_CUINFO"
        /*0018*/ 	.short	0x0002
        /*001a*/ 	.short	0x0064
        /*001c*/ 	.short	0x0082
	.zero		2


//--------------------- .nv.info                  --------------------------
	.section	.nv.info,"",@"SHT_CUDA_INFO"
	.align	4


	//----- nvinfo : EIATTR_REGCOUNT
	.align		4
        /*0000*/ 	.byte	0x04, 0x2f
        /*0002*/ 	.short	(.L_1 - .L_0)
	.align		4
.L_0:
        /*0004*/ 	.word	index@(_Z13L_calculationPdS_ii)
        /*0008*/ 	.word	0x00000026


	//----- nvinfo : EIATTR_FRAME_SIZE
	.align		4
.L_1:
        /*000c*/ 	.byte	0x04, 0x11
        /*000e*/ 	.short	(.L_3 - .L_2)
	.align		4
.L_2:
        /*0010*/ 	.word	index@($__internal_0_$__cuda_sm20_div_rn_f64_full)
        /*0014*/ 	.word	0x00000000


	//----- nvinfo : EIATTR_FRAME_SIZE
	.align		4
.L_3:
        /*0018*/ 	.byte	0x04, 0x11
        /*001a*/ 	.short	(.L_5 - .L_4)
	.align		4
.L_4:
        /*001c*/ 	.word	index@(_Z13L_calculationPdS_ii)
        /*0020*/ 	.word	0x00000000


	//----- nvinfo : EIATTR_REGCOUNT
	.align		4
.L_5:
        /*0024*/ 	.byte	0x04, 0x2f
        /*0026*/ 	.short	(.L_7 - .L_6)
	.align		4
.L_6:
        /*0028*/ 	.word	index@(_Z13U_calculationPdS_ii)
        /*002c*/ 	.word	0x00000020


	//----- nvinfo : EIATTR_FRAME_SIZE
	.align		4
.L_7:
        /*0030*/ 	.byte	0x04, 0x11
        /*0032*/ 	.short	(.L_9 - .L_8)
	.align		4
.L_8:
        /*0034*/ 	.word	index@(_Z13U_calculationPdS_ii)
        /*0038*/ 	.word	0x00000000


	//----- nvinfo : EIATTR_MIN_STACK_SIZE
	.align		4
.L_9:
        /*003c*/ 	.byte	0x04, 0x12
        /*003e*/ 	.short	(.L_11 - .L_10)
	.align		4
.L_10:
        /*0040*/ 	.word	index@(_Z13U_calculationPdS_ii)
        /*0044*/ 	.word	0x00000000


	//----- nvinfo : EIATTR_MIN_STACK_SIZE
	.align		4
.L_11:
        /*0048*/ 	.byte	0x04, 0x12
        /*004a*/ 	.short	(.L_13 - .L_12)
	.align		4
.L_12:
        /*004c*/ 	.word	index@(_Z13L_calculationPdS_ii)
        /*0050*/ 	.word	0x00000000
.L_13:


//--------------------- .nv.compat                --------------------------
	.section	.nv.compat,"",@"SHT_CUDA_COMPAT_INFO"
	.align	4
        /*0000*/ 	.byte	0x02, 0x09, 0x00, 0x00, 0x02, 0x02, 0x01, 0x00, 0x02, 0x05, 0x05, 0x00, 0x03, 0x07, 0x01, 0x01
        /*0010*/ 	.byte	0x02, 0x03, 0x00, 0x00, 0x02, 0x06, 0x01, 0x00, 0x04, 0x0b, 0x08, 0x00, 0x01, 0x00, 0x00, 0x00
        /*0020*/ 	.byte	0x00, 0x00, 0x00, 0x00


//--------------------- .nv.info._Z13U_calculationPdS_ii --------------------------
	.section	.nv.info._Z13U_calculationPdS_ii,"",@"SHT_CUDA_INFO"
	.sectionflags	@""
	.align	4


	//----- nvinfo : EIATTR_CUDA_API_VERSION
	.align		4
        /*0000*/ 	.byte	0x04, 0x37
        /*0002*/ 	.short	(.L_15 - .L_14)
.L_14:
        /*0004*/ 	.word	0x00000082


	//----- nvinfo : EIATTR_KPARAM_INFO
	.align		4
.L_15:
        /*0008*/ 	.byte	0x04, 0x17
        /*000a*/ 	.short	(.L_17 - .L_16)
.L_16:
        /*000c*/ 	.word	0x00000000
        /*0010*/ 	.short	0x0003
        /*0012*/ 	.short	0x0014
        /*0014*/ 	.byte	0x00, 0xf0, 0x11, 0x00


	//----- nvinfo : EIATTR_KPARAM_INFO
	.align		4
.L_17:
        /*0018*/ 	.byte	0x04, 0x17
        /*001a*/ 	.short	(.L_19 - .L_18)
.L_18:
        /*001c*/ 	.word	0x00000000
        /*0020*/ 	.short	0x0002
        /*0022*/ 	.short	0x0010
        /*0024*/ 	.byte	0x00, 0xf0, 0x11, 0x00


	//----- nvinfo : EIATTR_KPARAM_INFO
	.align		4
.L_19:
        /*0028*/ 	.byte	0x04, 0x17
        /*002a*/ 	.short	(.L_21 - .L_20)
.L_20:
        /*002c*/ 	.word	0x00000000
        /*0030*/ 	.short	0x0001
        /*0032*/ 	.short	0x0008
        /*0034*/ 	.byte	0x00, 0xf5, 0x21, 0x00


	//----- nvinfo : EIATTR_KPARAM_INFO
	.align		4
.L_21:
        /*0038*/ 	.byte	0x04, 0x17
        /*003a*/ 	.short	(.L_23 - .L_22)
.L_22:
        /*003c*/ 	.word	0x00000000
        /*0040*/ 	.short	0x0000
        /*0042*/ 	.short	0x0000
        /*0044*/ 	.byte	0x00, 0xf5, 0x21, 0x00


	//----- nvinfo : EIATTR_SPARSE_MMA_MASK
	.align		4
.L_23:
        /*0048*/ 	.byte	0x03, 0x50
        /*004a*/ 	.short	0x0000


	//----- nvinfo : EIATTR_MAXREG_COUNT
	.align		4
        /*004c*/ 	.byte	0x03, 0x1b
        /*004e*/ 	.short	0x00ff


	//----- nvinfo : EIATTR_MERCURY_ISA_VERSION
	.align		4
        /*0050*/ 	.byte	0x03, 0x5f
        /*0052*/ 	.short	0x0101


	//----- nvinfo : EIATTR_VRC_CTA_INIT_COUNT
	.align		4
        /*0054*/ 	.byte	0x02, 0x4a
	.zero		1
	.zero		1


	//----- nvinfo : EIATTR_EXIT_INSTR_OFFSETS
	.align		4
        /*0058*/ 	.byte	0x04, 0x1c
        /*005a*/ 	.short	(.L_25 - .L_24)


	//   ....[0]....
.L_24:
        /*005c*/ 	.word	0x00000030


	//   ....[1]....
        /*0060*/ 	.word	0x000004a0


	//   ....[2]....
        /*0064*/ 	.word	0x00000690


	//   ....[3]....
        /*0068*/ 	.word	0x000007e0


	//   ....[4]....
        /*006c*/ 	.word	0x00000890


	//----- nvinfo : EIATTR_CBANK_PARAM_SIZE
	.align		4
.L_25:
        /*0070*/ 	.byte	0x03, 0x19
        /*0072*/ 	.short	0x0018


	//----- nvinfo : EIATTR_PARAM_CBANK
	.align		4
        /*0074*/ 	.byte	0x04, 0x0a
        /*0076*/ 	.short	(.L_27 - .L_26)
	.align		4
.L_26:
        /*0078*/ 	.word	index@(.nv.constant0._Z13U_calculationPdS_ii)
        /*007c*/ 	.short	0x0380
        /*007e*/ 	.short	0x0018


	//----- nvinfo : EIATTR_SW_WAR
	.align		4
.L_27:
        /*0080*/ 	.byte	0x04, 0x36
        /*0082*/ 	.short	(.L_29 - .L_28)
.L_28:
        /*0084*/ 	.word	0x00000008
.L_29:


//--------------------- .nv.info._Z13L_calculationPdS_ii --------------------------
	.section	.nv.info._Z13L_calculationPdS_ii,"",@"SHT_CUDA_INFO"
	.sectionflags	@""
	.align	4


	//----- nvinfo : EIATTR_CUDA_API_VERSION
	.align		4
        /*0000*/ 	.byte	0x04, 0x37
        /*0002*/ 	.short	(.L_31 - .L_30)
.L_30:
        /*0004*/ 	.word	0x00000082


	//----- nvinfo : EIATTR_KPARAM_INFO
	.align		4
.L_31:
        /*0008*/ 	.byte	0x04, 0x17
        /*000a*/ 	.short	(.L_33 - .L_32)
.L_32:
        /*000c*/ 	.word	0x00000000
        /*0010*/ 	.short	0x0003
        /*0012*/ 	.short	0x0014
        /*0014*/ 	.byte	0x00, 0xf0, 0x11, 0x00


	//----- nvinfo : EIATTR_KPARAM_INFO
	.align		4
.L_33:
        /*0018*/ 	.byte	0x04, 0x17
        /*001a*/ 	.short	(.L_35 - .L_34)
.L_34:
        /*001c*/ 	.word	0x00000000
        /*0020*/ 	.short	0x0002
        /*0022*/ 	.short	0x0010
        /*0024*/ 	.byte	0x00, 0xf0, 0x11, 0x00


	//----- nvinfo : EIATTR_KPARAM_INFO
	.align		4
.L_35:
        /*0028*/ 	.byte	0x04, 0x17
        /*002a*/ 	.short	(.L_37 - .L_36)
.L_36:
        /*002c*/ 	.word	0x00000000
        /*0030*/ 	.short	0x0001
        /*0032*/ 	.short	0x0008
        /*0034*/ 	.byte	0x00, 0xf5, 0x21, 0x00


	//----- nvinfo : EIATTR_KPARAM_INFO
	.align		4
.L_37:
        /*0038*/ 	.byte	0x04, 0x17
        /*003a*/ 	.short	(.L_39 - .L_38)
.L_38:
        /*003c*/ 	.word	0x00000000
        /*0040*/ 	.short	0x0000
        /*0042*/ 	.short	0x0000
        /*0044*/ 	.byte	0x00, 0xf5, 0x21, 0x00


	//----- nvinfo : EIATTR_SPARSE_MMA_MASK
	.align		4
.L_39:
        /*0048*/ 	.byte	0x03, 0x50
        /*004a*/ 	.short	0x0000


	//----- nvinfo : EIATTR_MAXREG_COUNT
	.align		4
        /*004c*/ 	.byte	0x03, 0x1b
        /*004e*/ 	.short	0x00ff


	//----- nvinfo : EIATTR_MERCURY_ISA_VERSION
	.align		4
        /*0050*/ 	.byte	0x03, 0x5f
        /*0052*/ 	.short	0x0101


	//----- nvinfo : EIATTR_VRC_CTA_INIT_COUNT
	.align		4
        /*0054*/ 	.byte	0x02, 0x4a
	.zero		1
	.zero		1


	//----- nvinfo : EIATTR_EXIT_INSTR_OFFSETS
	.align		4
        /*0058*/ 	.byte	0x04, 0x1c
        /*005a*/ 	.short	(.L_41 - .L_40)


	//   ....[0]....
.L_40:
        /*005c*/ 	.word	0x00000040


	//   ....[1]....
        /*0060*/ 	.word	0x00000de0


	//   ....[2]....
        /*0064*/ 	.word	0x000014c0


	//   ....[3]....
        /*0068*/ 	.word	0x00001880


	//   ....[4]....
        /*006c*/ 	.word	0x00001a50


	//----- nvinfo : EIATTR_CRS_STACK_SIZE
	.align		4
.L_41:
        /*0070*/ 	.byte	0x04, 0x1e
        /*0072*/ 	.short	(.L_43 - .L_42)
.L_42:
        /*0074*/ 	.word	0x00000000


	//----- nvinfo : EIATTR_CBANK_PARAM_SIZE
	.align		4
.L_43:
        /*0078*/ 	.byte	0x03, 0x19
        /*007a*/ 	.short	0x0018


	//----- nvinfo : EIATTR_PARAM_CBANK
	.align		4
        /*007c*/ 	.byte	0x04, 0x0a
        /*007e*/ 	.short	(.L_45 - .L_44)
	.align		4
.L_44:
        /*0080*/ 	.word	index@(.nv.constant0._Z13L_calculationPdS_ii)
        /*0084*/ 	.short	0x0380
        /*0086*/ 	.short	0x0018


	//----- nvinfo : EIATTR_SW_WAR
	.align		4
.L_45:
        /*0088*/ 	.byte	0x04, 0x36
        /*008a*/ 	.short	(.L_47 - .L_46)
.L_46:
        /*008c*/ 	.word	0x00000008
.L_47:


//--------------------- .nv.callgraph             --------------------------
	.section	.nv.callgraph,"",@"SHT_CUDA_CALLGRAPH"
	.align	4
	.sectionentsize	8
	.align		4
        /*0000*/ 	.word	0x00000000
	.align		4
        /*0004*/ 	.word	0xffffffff
	.align		4
        /*0008*/ 	.word	0x00000000
	.align		4
        /*000c*/ 	.word	0xfffffffe
	.align		4
        /*0010*/ 	.word	0x00000000
	.align		4
        /*0014*/ 	.word	0xfffffffd
	.align		4
        /*0018*/ 	.word	0x00000000
	.align		4
        /*001c*/ 	.word	0xfffffffc


//--------------------- .text._Z13U_calculationPdS_ii --------------------------
	.section	.text._Z13U_calculationPdS_ii,"ax",@progbits
	.align	128
        .global         _Z13U_calculationPdS_ii
        .type           _Z13U_calculationPdS_ii,@function
        .size           _Z13U_calculationPdS_ii,(.L_x_31 - _Z13U_calculationPdS_ii)
        .other          _Z13U_calculationPdS_ii,@"STO_CUDA_ENTRY STV_DEFAULT"
_Z13U_calculationPdS_ii:
.text._Z13U_calculationPdS_ii:
[----:B------:R-:W-:Y:S08]  /*0000*/  LDC R1, c[0x0][0x37c] ;  /* 0x0000df00ff017b82 */ /* 0x000ff00000000800 */
[----:B------:R-:W0:Y:S02]  /*0010*/  LDC.64 R8, c[0x0][0x390] ;  /* 0x0000e400ff087b82 */ /* 0x000e240000000a00 */
[----:B0-----:R-:W-:-:S13]  /*0020*/  ISETP.GE.AND P0, PT, R9, R8, PT ;  /* 0x000000080900720c */ /* 0x001fda0003f06270 */
[----:B------:R-:W-:Y:S05]  /*0030*/  @P0 EXIT ;  /* 0x000000000000094d */ /* 0x000fea0003800000 */
[----:B------:R-:W0:Y:S01]  /*0040*/  S2R R2, SR_TID.X ;  /* 0x0000000000027919 */ /* 0x000e220000002100 */
[----:B------:R-:W1:Y:S01]  /*0050*/  LDC.64 R10, c[0x0][0x380] ;  /* 0x0000e000ff0a7b82 */ /* 0x000e620000000a00 */
[CC--:B------:R-:W-:Y:S01]  /*0060*/  IADD3 R5, PT, PT, R9.reuse, -R8.reuse, RZ ;  /* 0x8000000809057210 */ /* 0x0c0fe20007ffe0ff */
[----:B------:R-:W2:Y:S01]  /*0070*/  LDCU.64 UR6, c[0x0][0x358] ;  /* 0x00006b00ff0677ac */ /* 0x000ea20008000a00 */
[----:B------:R-:W-:Y:S02]  /*0080*/  IADD3 R0, PT, PT, -R9, R8, RZ ;  /* 0x0000000809007210 */ /* 0x000fe40007ffe1ff */
[----:B------:R-:W-:-:S03]  /*0090*/  ISETP.GT.U32.AND P1, PT, R5, -0x8, PT ;  /* 0xfffffff80500780c */ /* 0x000fc60003f24070 */
[----:B------:R-:W3:Y:S01]  /*00a0*/  LDC R7, c[0x0][0x394] ;  /* 0x0000e500ff077b82 */ /* 0x000ee20000000800 */
[----:B0-----:R-:W-:Y:S01]  /*00b0*/  IMAD.IADD R3, R2, 0x1, R9 ;  /* 0x0000000102037824 */ /* 0x001fe200078e0209 */
[----:B------:R-:W-:-:S03]  /*00c0*/  LOP3.LUT R2, R0, 0x7, RZ, 0xc0, !PT ;  /* 0x0000000700027812 */ /* 0x000fc600078ec0ff */
[----:B------:R-:W-:Y:S01]  /*00d0*/  IMAD R4, R3, R8, R8 ;  /* 0x0000000803047224 */ /* 0x000fe200078e0208 */
[----:B------:R-:W-:-:S03]  /*00e0*/  ISETP.NE.AND P0, PT, R2, RZ, PT ;  /* 0x000000ff0200720c */ /* 0x000fc60003f05270 */
[----:B------:R-:W-:-:S04]  /*00f0*/  IMAD.IADD R5, R4, 0x1, R9 ;  /* 0x0000000104057824 */ /* 0x000fc800078e0209 */
[----:B-1----:R-:W-:Y:S01]  /*0100*/  IMAD.WIDE R10, R5, 0x8, R10 ;  /* 0x00000008050a7825 */ /* 0x002fe200078e020a */
[----:B--2---:R-:W-:Y:S06]  /*0110*/  @P1 BRA `(.L_x_0) ;  /* 0x0000000000e01947 */ /* 0x004fec0003800000 */
[----:B------:R-:W0:Y:S01]  /*0120*/  LDCU.64 UR4, c[0x0][0x388] ;  /* 0x00007100ff0477ac */ /* 0x000e220008000a00 */
[----:B------:R-:W-:Y:S01]  /*0130*/  LOP3.LUT R6, R0, 0xfffffff8, RZ, 0xc0, !PT ;  /* 0xfffffff800067812 */ /* 0x000fe200078ec0ff */
[----:B------:R-:W-:-:S03]  /*0140*/  IMAD R3, R9, R8, R9 ;  /* 0x0000000809037224 */ /* 0x000fc600078e0209 */
[----:B------:R-:W-:Y:S01]  /*0150*/  IADD3 R6, PT, PT, -R6, RZ, RZ ;  /* 0x000000ff06067210 */ /* 0x000fe20007ffe1ff */
[----:B0-----:R-:W-:-:S04]  /*0160*/  UIADD3 UR4, UP0, UPT, UR4, 0x20, URZ ;  /* 0x0000002004047890 */ /* 0x001fc8000ff1e0ff */
[----:B------:R-:W-:Y:S02]  /*0170*/  UIADD3.X UR5, UPT, UPT, URZ, UR5, URZ, UP0, !UPT ;  /* 0x00000005ff057290 */ /* 0x000fe400087fe4ff */
[----:B------:R-:W-:-:S04]  /*0180*/  IMAD.U32 R12, RZ, RZ, UR4 ;  /* 0x00000004ff0c7e24 */ /* 0x000fc8000f8e00ff */
[----:B------:R-:W-:-:S07]  /*0190*/  MOV R13, UR5 ;  /* 0x00000005000d7c02 */ /* 0x000fce0008000f00 */
.L_x_1:
[--C-:B------:R-:W-:Y:S01]  /*01a0*/  IMAD.WIDE R16, R3, 0x8, R12.reuse ;  /* 0x0000000803107825 */ /* 0x100fe200078e020c */
[----:B------:R-:W2:Y:S03]  /*01b0*/  LDG.E.64 R22, desc[UR6][R10.64] ;  /* 0x000000060a167981 */ /* 0x000ea6000c1e1b00 */
[----:B-1----:R-:W-:Y:S01]  /*01c0*/  IMAD.WIDE R14, R5, 0x8, R12 ;  /* 0x00000008050e7825 */ /* 0x002fe200078e020c */
[----:B------:R-:W2:Y:S04]  /*01d0*/  LDG.E.64 R18, desc[UR6][R16.64+-0x20] ;  /* 0xffffe00610127981 */ /* 0x000ea8000c1e1b00 */
[----:B------:R-:W2:Y:S02]  /*01e0*/  LDG.E.64 R20, desc[UR6][R14.64+-0x20] ;  /* 0xffffe0060e147981 */ /* 0x000ea4000c1e1b00 */
[----:B--2---:R-:W-:-:S02]  /*01f0*/  DFMA R24, -R22, R18, R20 ;  /* 0x000000121618722b */ /* 0x004fc40000000114 */
[----:B------:R-:W2:Y:S05]  /*0200*/  LDG.E.64 R18, desc[UR6][R14.64+-0x18] ;  /* 0xffffe8060e127981 */ /* 0x000eaa000c1e1b00 */
[----:B------:R0:W-:Y:S04]  /*0210*/  STG.E.64 desc[UR6][R14.64+-0x20], R24 ;  /* 0xffffe0180e007986 */ /* 0x0001e8000c101b06 */
        /* <DEDUP_REMOVED lines=8> */
[----:B------:R-:W0:Y:S05]  /*02a0*/  LDG.E.64 R18, desc[UR6][R14.64+-0x8] ;  /* 0xfffff8060e127981 */ /* 0x000e2a000c1e1b00 */
[----:B------:R2:W-:Y:S04]  /*02b0*/  STG.E.64 desc[UR6][R14.64+-0x10], R28 ;  /* 0xfffff01c0e007986 */ /* 0x0005e8000c101b06 */
[----:B------:R-:W0:Y:S04]  /*02c0*/  LDG.E.64 R22, desc[UR6][R10.64] ;  /* 0x000000060a167981 */ /* 0x000e28000c1e1b00 */
[----:B------:R-:W0:Y:S02]  /*02d0*/  LDG.E.64 R20, desc[UR6][R16.64+-0x8] ;  /* 0xfffff80610147981 */ /* 0x000e24000c1e1b00 */
[----:B0-----:R-:W-:-:S02]  /*02e0*/  DFMA R24, -R22, R20, R18 ;  /* 0x000000141618722b */ /* 0x001fc40000000112 */
[----:B------:R-:W1:Y:S05]  /*02f0*/  LDG.E.64 R18, desc[UR6][R14.64] ;  /* 0x000000060e127981 */ /* 0x000e6a000c1e1b00 */
[----:B------:R0:W-:Y:S04]  /*0300*/  STG.E.64 desc[UR6][R14.64+-0x8], R24 ;  /* 0xfffff8180e007986 */ /* 0x0001e8000c101b06 */
[----:B------:R-:W1:Y:S04]  /*0310*/  LDG.E.64 R22, desc[UR6][R10.64] ;  /* 0x000000060a167981 */ /* 0x000e68000c1e1b00 */
[----:B------:R-:W1:Y:S02]  /*0320*/  LDG.E.64 R20, desc[UR6][R16.64] ;  /* 0x0000000610147981 */ /* 0x000e64000c1e1b00 */
[----:B-1----:R-:W-:-:S02]  /*0330*/  DFMA R26, -R22, R20, R18 ;  /* 0x00000014161a722b */ /* 0x002fc40000000112 */
        /* <DEDUP_REMOVED lines=8> */
[----:B------:R-:W2:Y:S01]  /*03c0*/  LDG.E.64 R22, desc[UR6][R16.64+0x10] ;  /* 0x0000100610167981 */ /* 0x000ea2000c1e1b00 */
[----:B------:R-:W-:Y:S01]  /*03d0*/  VIADD R6, R6, 0x8 ;  /* 0x0000000806067836 */ /* 0x000fe20000000000 */
[----:B--2---:R-:W-:-:S02]  /*03e0*/  DFMA R20, -R20, R22, R18 ;  /* 0x000000161414722b */ /* 0x004fc40000000112 */
[----:B------:R-:W2:Y:S05]  /*03f0*/  LDG.E.64 R18, desc[UR6][R14.64+0x18] ;  /* 0x000018060e127981 */ /* 0x000eaa000c1e1b00 */
[----:B------:R1:W-:Y:S04]  /*0400*/  STG.E.64 desc[UR6][R14.64+0x10], R20 ;  /* 0x000010140e007986 */ /* 0x0003e8000c101b06 */
[----:B0-----:R-:W2:Y:S04]  /*0410*/  LDG.E.64 R24, desc[UR6][R16.64+0x18] ;  /* 0x0000180610187981 */ /* 0x001ea8000c1e1b00 */
[----:B------:R-:W2:Y:S01]  /*0420*/  LDG.E.64 R22, desc[UR6][R10.64] ;  /* 0x000000060a167981 */ /* 0x000ea2000c1e1b00 */
[----:B------:R-:W-:Y:S01]  /*0430*/  ISETP.NE.AND P1, PT, R6, RZ, PT ;  /* 0x000000ff0600720c */ /* 0x000fe20003f25270 */
[----:B------:R-:W-:Y:S01]  /*0440*/  VIADD R3, R3, 0x8 ;  /* 0x0000000803037836 */ /* 0x000fe20000000000 */
[----:B---3--:R-:W-:-:S02]  /*0450*/  IADD3 R7, PT, PT, R7, 0x8, RZ ;  /* 0x0000000807077810 */ /* 0x008fc40007ffe0ff */
[----:B------:R-:W-:Y:S01]  /*0460*/  IADD3 R5, PT, PT, R5, 0x8, RZ ;  /* 0x0000000805057810 */ /* 0x000fe20007ffe0ff */
[----:B--2---:R-:W-:-:S07]  /*0470*/  DFMA R18, -R22, R24, R18 ;  /* 0x000000181612722b */ /* 0x004fce0000000112 */
[----:B------:R1:W-:Y:S01]  /*0480*/  STG.E.64 desc[UR6][R14.64+0x18], R18 ;  /* 0x000018120e007986 */ /* 0x0003e2000c101b06 */
[----:B------:R-:W-:Y:S05]  /*0490*/  @P1 BRA `(.L_x_1) ;  /* 0xfffffffc00401947 */ /* 0x000fea000383ffff */
.L_x_0:
[----:B------:R-:W-:Y:S05]  /*04a0*/  @!P0 EXIT ;  /* 0x000000000000894d */ /* 0x000fea0003800000 */
[----:B------:R-:W-:Y:S02]  /*04b0*/  ISETP.GE.U32.AND P0, PT, R2, 0x4, PT ;  /* 0x000000040200780c */ /* 0x000fe40003f06070 */
[----:B------:R-:W-:-:S04]  /*04c0*/  LOP3.LUT R5, R0, 0x3, RZ, 0xc0, !PT ;  /* 0x0000000300057812 */ /* 0x000fc800078ec0ff */
[----:B------:R-:W-:-:S07]  /*04d0*/  ISETP.NE.AND P1, PT, R5, RZ, PT ;  /* 0x000000ff0500720c */ /* 0x000fce0003f25270 */
[----:B------:R-:W-:Y:S06]  /*04e0*/  @!P0 BRA `(.L_x_2) ;  /* 0x0000000000688947 */ /* 0x000fec0003800000 */
[----:B------:R-:W0:Y:S01]  /*04f0*/  LDC.64 R2, c[0x0][0x388] ;  /* 0x0000e200ff027b82 */ /* 0x000e220000000a00 */
[----:B---3--:R-:W-:Y:S02]  /*0500*/  IMAD R13, R9, R8, R7 ;  /* 0x00000008090d7224 */ /* 0x008fe400078e0207 */
[----:B-1----:R-:W-:Y:S02]  /*0510*/  IMAD.IADD R15, R7, 0x1, R4 ;  /* 0x00000001070f7824 */ /* 0x002fe400078e0204 */
[----:B0-----:R-:W-:-:S04]  /*0520*/  IMAD.WIDE R12, R13, 0x8, R2 ;  /* 0x000000080d0c7825 */ /* 0x001fc800078e0202 */
[----:B------:R-:W-:Y:S01]  /*0530*/  IMAD.WIDE R2, R15, 0x8, R2 ;  /* 0x000000080f027825 */ /* 0x000fe200078e0202 */
[----:B------:R-:W2:Y:S04]  /*0540*/  LDG.E.64 R16, desc[UR6][R12.64] ;  /* 0x000000060c107981 */ /* 0x000ea8000c1e1b00 */
[----:B------:R-:W2:Y:S04]  /*0550*/  LDG.E.64 R14, desc[UR6][R10.64] ;  /* 0x000000060a0e7981 */ /* 0x000ea8000c1e1b00 */
[----:B------:R-:W2:Y:S04]  /*0560*/  LDG.E.64 R18, desc[UR6][R2.64] ;  /* 0x0000000602127981 */ /* 0x000ea8000c1e1b00 */
[----:B------:R-:W3:Y:S04]  /*0570*/  LDG.E.64 R20, desc[UR6][R2.64+0x8] ;  /* 0x0000080602147981 */ /* 0x000ee8000c1e1b00 */
[----:B------:R-:W4:Y:S01]  /*0580*/  LDG.E.64 R22, desc[UR6][R2.64+0x10] ;  /* 0x0000100602167981 */ /* 0x000f22000c1e1b00 */
[----:B--2---:R-:W-:-:S07]  /*0590*/  DFMA R14, -R14, R16, R18 ;  /* 0x000000100e0e722b */ /* 0x004fce0000000112 */
[----:B------:R0:W-:Y:S04]  /*05a0*/  STG.E.64 desc[UR6][R2.64], R14 ;  /* 0x0000000e02007986 */ /* 0x0001e8000c101b06 */
[----:B------:R-:W3:Y:S04]  /*05b0*/  LDG.E.64 R16, desc[UR6][R10.64] ;  /* 0x000000060a107981 */ /* 0x000ee8000c1e1b00 */
[----:B------:R-:W3:Y:S02]  /*05c0*/  LDG.E.64 R18, desc[UR6][R12.64+0x8] ;  /* 0x000008060c127981 */ /* 0x000ee4000c1e1b00 */
[----:B---3--:R-:W-:-:S07]  /*05d0*/  DFMA R16, -R16, R18, R20 ;  /* 0x000000121010722b */ /* 0x008fce0000000114 */
[----:B------:R2:W-:Y:S04]  /*05e0*/  STG.E.64 desc[UR6][R2.64+0x8], R16 ;  /* 0x0000081002007986 */ /* 0x0005e8000c101b06 */
[----:B------:R-:W4:Y:S04]  /*05f0*/  LDG.E.64 R18, desc[UR6][R10.64] ;  /* 0x000000060a127981 */ /* 0x000f28000c1e1b00 */
[----:B------:R-:W4:Y:S02]  /*0600*/  LDG.E.64 R20, desc[UR6][R12.64+0x10] ;  /* 0x000010060c147981 */ /* 0x000f24000c1e1b00 */
[----:B----4-:R-:W-:-:S02]  /*0610*/  DFMA R18, -R18, R20, R22 ;  /* 0x000000141212722b */ /* 0x010fc40000000116 */
[----:B------:R-:W3:Y:S05]  /*0620*/  LDG.E.64 R22, desc[UR6][R2.64+0x18] ;  /* 0x0000180602167981 */ /* 0x000eea000c1e1b00 */
[----:B------:R2:W-:Y:S04]  /*0630*/  STG.E.64 desc[UR6][R2.64+0x10], R18 ;  /* 0x0000101202007986 */ /* 0x0005e8000c101b06 */
[----:B------:R-:W3:Y:S04]  /*0640*/  LDG.E.64 R20, desc[UR6][R12.64+0x18] ;  /* 0x000018060c147981 */ /* 0x000ee8000c1e1b00 */
[----:B0-----:R-:W3:Y:S01]  /*0650*/  LDG.E.64 R14, desc[UR6][R10.64] ;  /* 0x000000060a0e7981 */ /* 0x001ee2000c1e1b00 */
[----:B------:R-:W-:Y:S01]  /*0660*/  IADD3 R7, PT, PT, R7, 0x4, RZ ;  /* 0x0000000407077810 */ /* 0x000fe20007ffe0ff */
[----:B---3--:R-:W-:-:S07]  /*0670*/  DFMA R14, -R14, R20, R22 ;  /* 0x000000140e0e722b */ /* 0x008fce0000000116 */
[----:B------:R2:W-:Y:S04]  /*0680*/  STG.E.64 desc[UR6][R2.64+0x18], R14 ;  /* 0x0000180e02007986 */ /* 0x0005e8000c101b06 */
.L_x_2:
[----:B------:R-:W-:Y:S05]  /*0690*/  @!P1 EXIT ;  /* 0x000000000000994d */ /* 0x000fea0003800000 */
[----:B------:R-:W-:Y:S02]  /*06a0*/  ISETP.NE.AND P0, PT, R5, 0x1, PT ;  /* 0x000000010500780c */ /* 0x000fe40003f05270 */
[----:B------:R-:W-:-:S04]  /*06b0*/  LOP3.LUT R0, R0, 0x1, RZ, 0xc0, !PT ;  /* 0x0000000100007812 */ /* 0x000fc800078ec0ff */
[----:B------:R-:W-:-:S07]  /*06c0*/  ISETP.NE.U32.AND P1, PT, R0, 0x1, PT ;  /* 0x000000010000780c */ /* 0x000fce0003f25070 */
[----:B------:R-:W-:Y:S06]  /*06d0*/  @!P0 BRA `(.L_x_3) ;  /* 0x0000000000408947 */ /* 0x000fec0003800000 */
[----:B--2---:R-:W0:Y:S01]  /*06e0*/  LDC.64 R2, c[0x0][0x388] ;  /* 0x0000e200ff027b82 */ /* 0x004e220000000a00 */
[----:B-1-3--:R-:W-:Y:S02]  /*06f0*/  IMAD R19, R9, R8, R7 ;  /* 0x0000000809137224 */ /* 0x00afe400078e0207 */
[----:B------:R-:W-:Y:S02]  /*0700*/  IMAD.IADD R21, R7, 0x1, R4 ;  /* 0x0000000107157824 */ /* 0x000fe400078e0204 */
[----:B0-----:R-:W-:-:S04]  /*0710*/  IMAD.WIDE R18, R19, 0x8, R2 ;  /* 0x0000000813127825 */ /* 0x001fc800078e0202 */
[----:B------:R-:W-:Y:S01]  /*0720*/  IMAD.WIDE R20, R21, 0x8, R2 ;  /* 0x0000000815147825 */ /* 0x000fe200078e0202 */
[----:B------:R-:W2:Y:S04]  /*0730*/  LDG.E.64 R12, desc[UR6][R18.64] ;  /* 0x00000006120c7981 */ /* 0x000ea8000c1e1b00 */
[----:B------:R-:W2:Y:S04]  /*0740*/  LDG.E.64 R2, desc[UR6][R10.64] ;  /* 0x000000060a027981 */ /* 0x000ea8000c1e1b00 */
[----:B------:R-:W2:Y:S04]  /*0750*/  LDG.E.64 R14, desc[UR6][R20.64] ;  /* 0x00000006140e7981 */ /* 0x000ea8000c1e1b00 */
[----:B------:R-:W3:Y:S01]  /*0760*/  LDG.E.64 R16, desc[UR6][R20.64+0x8] ;  /* 0x0000080614107981 */ /* 0x000ee2000c1e1b00 */
[----:B--2---:R-:W-:-:S07]  /*0770*/  DFMA R2, -R2, R12, R14 ;  /* 0x0000000c0202722b */ /* 0x004fce000000010e */
[----:B------:R0:W-:Y:S04]  /*0780*/  STG.E.64 desc[UR6][R20.64], R2 ;  /* 0x0000000214007986 */ /* 0x0001e8000c101b06 */
[----:B------:R-:W3:Y:S04]  /*0790*/  LDG.E.64 R14, desc[UR6][R18.64+0x8] ;  /* 0x00000806120e7981 */ /* 0x000ee8000c1e1b00 */
[----:B------:R-:W3:Y:S01]  /*07a0*/  LDG.E.64 R12, desc[UR6][R10.64] ;  /* 0x000000060a0c7981 */ /* 0x000ee2000c1e1b00 */
[----:B------:R-:W-:Y:S01]  /*07b0*/  IADD3 R7, PT, PT, R7, 0x2, RZ ;  /* 0x0000000207077810 */ /* 0x000fe20007ffe0ff */
[----:B---3--:R-:W-:-:S07]  /*07c0*/  DFMA R12, -R12, R14, R16 ;  /* 0x0000000e0c0c722b */ /* 0x008fce0000000110 */
[----:B------:R0:W-:Y:S04]  /*07d0*/  STG.E.64 desc[UR6][R20.64+0x8], R12 ;  /* 0x0000080c14007986 */ /* 0x0001e8000c101b06 */
.L_x_3:
[----:B------:R-:W-:Y:S05]  /*07e0*/  @P1 EXIT ;  /* 0x000000000000194d */ /* 0x000fea0003800000 */
[----:B0-----:R-:W0:Y:S01]  /*07f0*/  LDC.64 R12, c[0x0][0x388] ;  /* 0x0000e200ff0c7b82 */ /* 0x001e220000000a00 */
[----:B--23--:R-:W-:Y:S01]  /*0800*/  IMAD R3, R9, R8, R7 ;  /* 0x0000000809037224 */ /* 0x00cfe200078e0207 */
[----:B------:R-:W-:Y:S01]  /*0810*/  IADD3 R5, PT, PT, R4, R7, RZ ;  /* 0x0000000704057210 */ /* 0x000fe20007ffe0ff */
[----:B------:R-:W2:Y:S02]  /*0820*/  LDG.E.64 R10, desc[UR6][R10.64] ;  /* 0x000000060a0a7981 */ /* 0x000ea4000c1e1b00 */
[----:B0-----:R-:W-:-:S04]  /*0830*/  IMAD.WIDE R2, R3, 0x8, R12 ;  /* 0x0000000803027825 */ /* 0x001fc800078e020c */
[----:B------:R-:W-:Y:S02]  /*0840*/  IMAD.WIDE R4, R5, 0x8, R12 ;  /* 0x0000000805047825 */ /* 0x000fe400078e020c */
[----:B------:R-:W2:Y:S04]  /*0850*/  LDG.E.64 R2, desc[UR6][R2.64] ;  /* 0x0000000602027981 */ /* 0x000ea8000c1e1b00 */
[----:B------:R-:W2:Y:S02]  /*0860*/  LDG.E.64 R6, desc[UR6][R4.64] ;  /* 0x0000000604067981 */ /* 0x000ea4000c1e1b00 */
[----:B--2---:R-:W-:-:S07]  /*0870*/  DFMA R6, -R10, R2, R6 ;  /* 0x000000020a06722b */ /* 0x004fce0000000106 */
[----:B------:R-:W-:Y:S01]  /*0880*/  STG.E.64 desc[UR6][R4.64], R6 ;  /* 0x0000000604007986 */ /* 0x000fe2000c101b06 */
[----:B------:R-:W-:Y:S05]  /*0890*/  EXIT ;  /* 0x000000000000794d */ /* 0x000fea0003800000 */
.L_x_4:
[----:B------:R-:W-:-:S00]  /*08a0*/  BRA `(.L_x_4) ;  /* 0xfffffffc00fc7947 */ /* 0x000fc0000383ffff */
[----:B------:R-:W-:-:S00]  /*08b0*/  NOP ;  /* 0x0000000000007918 */ /* 0x000fc00000000000 */
        /* <DEDUP_REMOVED lines=12> */
.L_x_31:


//--------------------- .text._Z13L_calculationPdS_ii --------------------------
	.section	.text._Z13L_calculationPdS_ii,"ax",@progbits
	.align	128
        .global         _Z13L_calculationPdS_ii
        .type           _Z13L_calculationPdS_ii,@function
        .size           _Z13L_calculationPdS_ii,(.L_x_30 - _Z13L_calculationPdS_ii)
        .other          _Z13L_calculationPdS_ii,@"STO_CUDA_ENTRY STV_DEFAULT"
_Z13L_calculationPdS_ii:
.text._Z13L_calculationPdS_ii:
[----:B------:R-:W-:Y:S08]  /*0000*/  LDC R1, c[0x0][0x37c] ;  /* 0x0000df00ff017b82 */ /* 0x000ff00000000800 */
[----:B------:R-:W0:Y:S02]  /*0010*/  LDC.64 R8, c[0x0][0x390] ;  /* 0x0000e400ff087b82 */ /* 0x000e240000000a00 */
[----:B0-----:R-:W-:-:S05]  /*0020*/  VIADD R3, R9, 0x1 ;  /* 0x0000000109037836 */ /* 0x001fca0000000000 */
[----:B------:R-:W-:-:S13]  /*0030*/  ISETP.GE.AND P0, PT, R3, R8, PT ;  /* 0x000000080300720c */ /* 0x000fda0003f06270 */
[----:B------:R-:W-:Y:S05]  /*0040*/  @P0 EXIT ;  /* 0x000000000000094d */ /* 0x000fea0003800000 */
[----:B------:R-:W0:Y:S01]  /*0050*/  LDC.64 R18, c[0x0][0x388] ;  /* 0x0000e200ff127b82 */ /* 0x000e220000000a00 */
[C---:B------:R-:W-:Y:S01]  /*0060*/  IADD3 R0, PT, PT, -R9.reuse, -0x2, R8 ;  /* 0xfffffffe09007810 */ /* 0x040fe20007ffe108 */
[----:B------:R-:W-:Y:S01]  /*0070*/  IMAD R5, R9, R8, R9 ;  /* 0x0000000809057224 */ /* 0x000fe200078e0209 */
[----:B------:R-:W-:Y:S01]  /*0080*/  LOP3.LUT R7, RZ, R9, RZ, 0x33, !PT ;  /* 0x00000009ff077212 */ /* 0x000fe200078e33ff */
[----:B------:R-:W1:Y:S01]  /*0090*/  LDCU.64 UR4, c[0x0][0x358] ;  /* 0x00006b00ff0477ac */ /* 0x000e620008000a00 */
[----:B------:R-:W-:-:S03]  /*00a0*/  ISETP.GE.U32.AND P0, PT, R0, 0x7, PT ;  /* 0x000000070000780c */ /* 0x000fc60003f06070 */
[----:B------:R-:W-:Y:S02]  /*00b0*/  IMAD.IADD R6, R7, 0x1, R8 ;  /* 0x0000000107067824 */ /* 0x000fe400078e0208 */
[----:B0-----:R-:W-:-:S03]  /*00c0*/  IMAD.WIDE R18, R5, 0x8, R18 ;  /* 0x0000000805127825 */ /* 0x001fc600078e0212 */
[----:B------:R-:W-:-:S05]  /*00d0*/  LOP3.LUT R5, R6, 0x7, RZ, 0xc0, !PT ;  /* 0x0000000706057812 */ /* 0x000fca00078ec0ff */
[----:B-1----:R-:W-:Y:S05]  /*00e0*/  @!P0 BRA `(.L_x_5) ;  /* 0x0000000c00388947 */ /* 0x002fea0003800000 */
[----:B------:R-:W0:Y:S01]  /*00f0*/  LDC R4, c[0x0][0x394] ;  /* 0x0000e500ff047b82 */ /* 0x000e220000000800 */
[----:B------:R-:W-:Y:S01]  /*0100*/  LOP3.LUT R0, R6, 0xfffffff8, RZ, 0xc0, !PT ;  /* 0xfffffff806007812 */ /* 0x000fe200078ec0ff */
[----:B------:R-:W-:-:S04]  /*0110*/  IMAD R3, R3, R8, R9 ;  /* 0x0000000803037224 */ /* 0x000fc800078e0209 */
[----:B------:R-:W-:Y:S02]  /*0120*/  IMAD.MOV R0, RZ, RZ, -R0 ;  /* 0x000000ffff007224 */ /* 0x000fe400078e0a00 */
[----:B------:R-:W1:Y:S08]  /*0130*/  LDC R2, c[0x0][0x390] ;  /* 0x0000e400ff027b82 */ /* 0x000e700000000800 */
[----:B------:R-:W2:Y:S08]  /*0140*/  LDC.64 R16, c[0x0][0x388] ;  /* 0x0000e200ff107b82 */ /* 0x000eb00000000a00 */
[----:B------:R-:W3:Y:S02]  /*0150*/  LDC.64 R14, c[0x0][0x380] ;  /* 0x0000e000ff0e7b82 */ /* 0x000ee40000000a00 */
.L_x_14:
[----:B----4-:R-:W4:Y:S01]  /*0160*/  LDG.E.64 R22, desc[UR4][R18.64] ;  /* 0x0000000412167981 */ /* 0x010f22000c1e1b00 */
[----:B--2---:R-:W-:-:S05]  /*0170*/  IMAD.WIDE R12, R3, 0x8, R16 ;  /* 0x00000008030c7825 */ /* 0x004fca00078e0210 */
[----:B------:R-:W2:Y:S01]  /*0180*/  LDG.E.64 R8, desc[UR4][R12.64] ;  /* 0x000000040c087981 */ /* 0x000ea2000c1e1b00 */
[----:B------:R-:W-:Y:S02]  /*0190*/  HFMA2 R10, -RZ, RZ, 0, 5.9604644775390625e-08 ;  /* 0x00000001ff0a7431 */ /* 0x000fe400000001ff */
[----:B------:R-:W-:-:S05]  /*01a0*/  VIADD R0, R0, 0x8 ;  /* 0x0000000800007836 */ /* 0x000fca0000000000 */
[----:B------:R-:W-:Y:S01]  /*01b0*/  ISETP.NE.AND P1, PT, R0, RZ, PT ;  /* 0x000000ff0000720c */ /* 0x000fe20003f25270 */
[----:B----4-:R-:W4:Y:S01]  /*01c0*/  MUFU.RCP64H R11, R23 ;  /* 0x00000017000b7308 */ /* 0x010f220000001800 */
[----:B--2---:R-:W-:Y:S01]  /*01d0*/  FSETP.GEU.AND P2, PT, |R9|, 6.5827683646048100446e-37, PT ;  /* 0x036000000900780b */ /* 0x004fe20003f4e200 */
[----:B----4-:R-:W-:-:S08]  /*01e0*/  DFMA R20, -R22, R10, 1 ;  /* 0x3ff000001614742b */ /* 0x010fd0000000010a */
[----:B------:R-:W-:-:S08]  /*01f0*/  DFMA R20, R20, R20, R20 ;  /* 0x000000141414722b */ /* 0x000fd00000000014 */
[----:B------:R-:W-:-:S08]  /*0200*/  DFMA R20, R10, R20, R10 ;  /* 0x000000140a14722b */ /* 0x000fd0000000000a */
[----:B------:R-:W-:-:S08]  /*0210*/  DFMA R10, -R22, R20, 1 ;  /* 0x3ff00000160a742b */ /* 0x000fd00000000114 */
[----:B------:R-:W-:-:S08]  /*0220*/  DFMA R10, R20, R10, R20 ;  /* 0x0000000a140a722b */ /* 0x000fd00000000014 */
[----:B------:R-:W-:-:S08]  /*0230*/  DMUL R20, R8, R10 ;  /* 0x0000000a08147228 */ /* 0x000fd00000000000 */
[----:B------:R-:W-:-:S08]  /*0240*/  DFMA R24, -R22, R20, R8 ;  /* 0x000000141618722b */ /* 0x000fd00000000108 */
[----:B------:R-:W-:-:S10]  /*0250*/  DFMA R10, R10, R24, R20 ;  /* 0x000000180a0a722b */ /* 0x000fd40000000014 */
[----:B------:R-:W-:-:S05]  /*0260*/  FFMA R7, RZ, R23, R11 ;  /* 0x00000017ff077223 */ /* 0x000fca000000000b */
[----:B------:R-:W-:-:S13]  /*0270*/  FSETP.GT.AND P0, PT, |R7|, 1.469367938527859385e-39, PT ;  /* 0x001000000700780b */ /* 0x000fda0003f04200 */
[----:B------:R-:W-:Y:S05]  /*0280*/  @P0 BRA P2, `(.L_x_6) ;  /* 0x0000000000140947 */ /* 0x000fea0001000000 */
[----:B------:R-:W-:Y:S01]  /*0290*/  IMAD.MOV.U32 R10, RZ, RZ, R8 ;  /* 0x000000ffff0a7224 */ /* 0x000fe200078e0008 */
[----:B------:R-:W-:Y:S01]  /*02a0*/  MOV R8, 0x2d0 ;  /* 0x000002d000087802 */ /* 0x000fe20000000f00 */
[----:B------:R-:W-:-:S07]  /*02b0*/  IMAD.MOV.U32 R7, RZ, RZ, R9 ;  /* 0x000000ffff077224 */ /* 0x000fce00078e0009 */
[----:B01-3--:R-:W-:Y:S05]  /*02c0*/  CALL.REL.NOINC `($__internal_0_$__cuda_sm20_div_rn_f64_full) ;  /* 0x0000001400e47944 */ /* 0x00bfea0003c00000 */
[----:B------:R-:W-:-:S07]  /*02d0*/  MOV R11, R7 ;  /* 0x00000007000b7202 */ /* 0x000fce0000000f00 */
.L_x_6:
[----:B---3--:R-:W-:-:S05]  /*02e0*/  IMAD.WIDE R24, R3, 0x8, R14 ;  /* 0x0000000803187825 */ /* 0x008fca00078e020e */
[----:B------:R2:W-:Y:S04]  /*02f0*/  STG.E.64 desc[UR4][R24.64], R10 ;  /* 0x0000000a18007986 */ /* 0x0005e8000c101b04 */
[----:B------:R-:W3:Y:S01]  /*0300*/  LDG.E.64 R22, desc[UR4][R18.64] ;  /* 0x0000000412167981 */ /* 0x000ee2000c1e1b00 */
[----:B-1----:R-:W-:-:S05]  /*0310*/  IMAD.WIDE R12, R2, 0x8, R12 ;  /* 0x00000008020c7825 */ /* 0x002fca00078e020c */
[----:B------:R-:W4:Y:S01]  /*0320*/  LDG.E.64 R8, desc[UR4][R12.64] ;  /* 0x000000040c087981 */ /* 0x000f22000c1e1b00 */
[----:B------:R-:W-:Y:S01]  /*0330*/  IMAD.MOV.U32 R20, RZ, RZ, 0x1 ;  /* 0x00000001ff147424 */ /* 0x000fe200078e00ff */
[----:B---3--:R-:W1:Y:S01]  /*0340*/  MUFU.RCP64H R21, R23 ;  /* 0x0000001700157308 */ /* 0x008e620000001800 */
[----:B----4-:R-:W-:-:S04]  /*0350*/  FSETP.GEU.AND P2, PT, |R9|, 6.5827683646048100446e-37, PT ;  /* 0x036000000900780b */ /* 0x010fc80003f4e200 */
[----:B-1----:R-:W-:-:S08]  /*0360*/  DFMA R26, -R22, R20, 1 ;  /* 0x3ff00000161a742b */ /* 0x002fd00000000114 */
[----:B------:R-:W-:-:S08]  /*0370*/  DFMA R26, R26, R26, R26 ;  /* 0x0000001a1a1a722b */ /* 0x000fd0000000001a */
[----:B------:R-:W-:-:S08]  /*0380*/  DFMA R26, R20, R26, R20 ;  /* 0x0000001a141a722b */ /* 0x000fd00000000014 */
[----:B------:R-:W-:-:S08]  /*0390*/  DFMA R20, -R22, R26, 1 ;  /* 0x3ff000001614742b */ /* 0x000fd0000000011a */
[----:B------:R-:W-:-:S08]  /*03a0*/  DFMA R20, R26, R20, R26 ;  /* 0x000000141a14722b */ /* 0x000fd0000000001a */
[----:B--2---:R-:W-:-:S08]  /*03b0*/  DMUL R10, R8, R20 ;  /* 0x00000014080a7228 */ /* 0x004fd00000000000 */
        /* <DEDUP_REMOVED lines=8> */
[----:B0-----:R-:W-:Y:S05]  /*0440*/  CALL.REL.NOINC `($__internal_0_$__cuda_sm20_div_rn_f64_full) ;  /* 0x0000001400847944 */ /* 0x001fea0003c00000 */
[----:B------:R-:W-:-:S07]  /*0450*/  MOV R11, R7 ;  /* 0x00000007000b7202 */ /* 0x000fce0000000f00 */
.L_x_7:
[----:B------:R-:W-:-:S05]  /*0460*/  IMAD.WIDE R24, R2, 0x8, R24 ;  /* 0x0000000802187825 */ /* 0x000fca00078e0218 */
[----:B------:R1:W-:Y:S04]  /*0470*/  STG.E.64 desc[UR4][R24.64], R10 ;  /* 0x0000000a18007986 */ /* 0x0003e8000c101b04 */
[----:B------:R-:W2:Y:S01]  /*0480*/  LDG.E.64 R22, desc[UR4][R18.64] ;  /* 0x0000000412167981 */ /* 0x000ea2000c1e1b00 */
[----:B------:R-:W-:-:S05]  /*0490*/  IMAD.WIDE R12, R2, 0x8, R12 ;  /* 0x00000008020c7825 */ /* 0x000fca00078e020c */
[----:B------:R-:W3:Y:S01]  /*04a0*/  LDG.E.64 R8, desc[UR4][R12.64] ;  /* 0x000000040c087981 */ /* 0x000ee2000c1e1b00 */
[----:B------:R-:W-:Y:S01]  /*04b0*/  IMAD.MOV.U32 R20, RZ, RZ, 0x1 ;  /* 0x00000001ff147424 */ /* 0x000fe200078e00ff */
[----:B--2---:R-:W2:Y:S01]  /*04c0*/  MUFU.RCP64H R21, R23 ;  /* 0x0000001700157308 */ /* 0x004ea20000001800 */
[----:B---3--:R-:W-:-:S04]  /*04d0*/  FSETP.GEU.AND P2, PT, |R9|, 6.5827683646048100446e-37, PT ;  /* 0x036000000900780b */ /* 0x008fc80003f4e200 */
[----:B--2---:R-:W-:-:S08]  /*04e0*/  DFMA R26, -R22, R20, 1 ;  /* 0x3ff00000161a742b */ /* 0x004fd00000000114 */
[----:B------:R-:W-:-:S08]  /*04f0*/  DFMA R26, R26, R26, R26 ;  /* 0x0000001a1a1a722b */ /* 0x000fd0000000001a */
[----:B------:R-:W-:-:S08]  /*0500*/  DFMA R26, R20, R26, R20 ;  /* 0x0000001a141a722b */ /* 0x000fd00000000014 */
[----:B------:R-:W-:-:S08]  /*0510*/  DFMA R20, -R22, R26, 1 ;  /* 0x3ff000001614742b */ /* 0x000fd0000000011a */
[----:B------:R-:W-:-:S08]  /*0520*/  DFMA R20, R26, R20, R26 ;  /* 0x000000141a14722b */ /* 0x000fd0000000001a */
[----:B-1----:R-:W-:-:S08]  /*0530*/  DMUL R10, R8, R20 ;  /* 0x00000014080a7228 */ /* 0x002fd00000000000 */
        /* <DEDUP_REMOVED lines=10> */
.L_x_8:
        /* <DEDUP_REMOVED lines=24> */
.L_x_9:
        /* <DEDUP_REMOVED lines=24> */
.L_x_10:
        /* <DEDUP_REMOVED lines=24> */
.L_x_11:
        /* <DEDUP_REMOVED lines=24> */
.L_x_12:
[----:B------:R-:W-:-:S05]  /*0be0*/  IMAD.WIDE R24, R2, 0x8, R24 ;  /* 0x0000000802187825 */ /* 0x000fca00078e0218 */
[----:B------:R1:W-:Y:S04]  /*0bf0*/  STG.E.64 desc[UR4][R24.64], R10 ;  /* 0x0000000a18007986 */ /* 0x0003e8000c101b04 */
[----:B------:R-:W2:Y:S01]  /*0c00*/  LDG.E.64 R22, desc[UR4][R18.64] ;  /* 0x0000000412167981 */ /* 0x000ea2000c1e1b00 */
[----:B------:R-:W-:-:S06]  /*0c10*/  IMAD.WIDE R8, R2, 0x8, R12 ;  /* 0x0000000802087825 */ /* 0x000fcc00078e020c */
        /* <DEDUP_REMOVED lines=20> */
.L_x_13:
[----:B------:R-:W-:Y:S02]  /*0d60*/  IMAD.MOV.U32 R8, RZ, RZ, R2 ;  /* 0x000000ffff087224 */ /* 0x000fe400078e0002 */
[----:B0-----:R-:W-:Y:S02]  /*0d70*/  VIADD R4, R4, 0x8 ;  /* 0x0000000804047836 */ /* 0x001fe40000000000 */
[----:B------:R-:W-:-:S04]  /*0d80*/  IMAD.WIDE R24, R8, 0x8, R24 ;  /* 0x0000000808187825 */ /* 0x000fc800078e0218 */
[----:B------:R-:W-:Y:S01]  /*0d90*/  IMAD R3, R8, 0x8, R3 ;  /* 0x0000000808037824 */ /* 0x000fe200078e0203 */
[----:B------:R4:W-:Y:S01]  /*0da0*/  STG.E.64 desc[UR4][R24.64], R10 ;  /* 0x0000000a18007986 */ /* 0x0009e2000c101b04 */
[----:B------:R-:W-:Y:S05]  /*0db0*/  @P1 BRA `(.L_x_14) ;  /* 0xfffffff000e81947 */ /* 0x000fea000383ffff */
[----:B------:R-:W-:-:S07]  /*0dc0*/  IADD3 R3, PT, PT, R4, 0x1, RZ ;  /* 0x0000000104037810 */ /* 0x000fce0007ffe0ff */
.L_x_5:
[----:B------:R-:W-:-:S13]  /*0dd0*/  ISETP.NE.AND P0, PT, R5, RZ, PT ;  /* 0x000000ff0500720c */ /* 0x000fda0003f05270 */
[----:B------:R-:W-:Y:S05]  /*0de0*/  @!P0 EXIT ;  /* 0x000000000000894d */ /* 0x000fea0003800000 */
[----:B------:R-:W-:Y:S02]  /*0df0*/  ISETP.GE.U32.AND P0, PT, R5, 0x4, PT ;  /* 0x000000040500780c */ /* 0x000fe40003f06070 */
[----:B------:R-:W-:-:S11]  /*0e00*/  LOP3.LUT R2, R6, 0x3, RZ, 0xc0, !PT ;  /* 0x0000000306027812 */ /* 0x000fd600078ec0ff */
[----:B------:R-:W-:Y:S05]  /*0e10*/  @!P0 BRA `(.L_x_15) ;  /* 0x0000000400a48947 */ /* 0x000fea0003800000 */
[----:B------:R-:W2:Y:S01]  /*0e20*/  LDG.E.64 R22, desc[UR4][R18.64] ;  /* 0x0000000412167981 */ /* 0x000ea2000c1e1b00 */
[----:B------:R-:W0:Y:S08]  /*0e30*/  LDC R0, c[0x0][0x394] ;  /* 0x0000e500ff007b82 */ /* 0x000e300000000800 */
[----:B------:R-:W1:Y:S01]  /*0e40*/  LDC.64 R4, c[0x0][0x388] ;  /* 0x0000e200ff047b82 */ /* 0x000e620000000a00 */
[----:B0-----:R-:W-:-:S04]  /*0e50*/  IMAD R0, R3, R8, R0 ;  /* 0x0000000803007224 */ /* 0x001fc800078e0200 */
[----:B-1----:R-:W-:-:S05]  /*0e60*/  IMAD.WIDE R4, R0, 0x8, R4 ;  /* 0x0000000800047825 */ /* 0x002fca00078e0204 */
[----:B------:R-:W3:Y:S01]  /*0e70*/  LDG.E.64 R8, desc[UR4][R4.64] ;  /* 0x0000000404087981 */ /* 0x000ee2000c1e1b00 */
[----:B----4-:R-:W-:Y:S01]  /*0e80*/  IMAD.MOV.U32 R10, RZ, RZ, 0x1 ;  /* 0x00000001ff0a7424 */ /* 0x010fe200078e00ff */
[----:B--2---:R-:W0:Y:S05]  /*0e90*/  MUFU.RCP64H R11, R23 ;  /* 0x00000017000b7308 */ /* 0x004e2a0000001800 */
[----:B0-----:R-:W-:-:S08]  /*0ea0*/  DFMA R12, -R22, R10, 1 ;  /* 0x3ff00000160c742b */ /* 0x001fd0000000010a */
[----:B------:R-:W-:-:S08]  /*0eb0*/  DFMA R12, R12, R12, R12 ;  /* 0x0000000c0c0c722b */ /* 0x000fd0000000000c */
[----:B------:R-:W-:Y:S01]  /*0ec0*/  DFMA R12, R10, R12, R10 ;  /* 0x0000000c0a0c722b */ /* 0x000fe2000000000a */
[----:B---3--:R-:W-:-:S07]  /*0ed0*/  FSETP.GEU.AND P1, PT, |R9|, 6.5827683646048100446e-37, PT ;  /* 0x036000000900780b */ /* 0x008fce0003f2e200 */
        /* <DEDUP_REMOVED lines=11> */
[----:B------:R-:W-:Y:S05]  /*0f90*/  CALL.REL.NOINC `($__internal_0_$__cuda_sm20_div_rn_f64_full) ;  /* 0x0000000800b07944 */ /* 0x000fea0003c00000 */
[----:B------:R-:W-:-:S07]  /*0fa0*/  MOV R11, R7 ;  /* 0x00000007000b7202 */ /* 0x000fce0000000f00 */
.L_x_16:
[----:B------:R-:W0:Y:S08]  /*0fb0*/  LDC.64 R12, c[0x0][0x380] ;  /* 0x0000e000ff0c7b82 */ /* 0x000e300000000a00 */
[----:B------:R-:W1:Y:S01]  /*0fc0*/  LDC R7, c[0x0][0x390] ;  /* 0x0000e400ff077b82 */ /* 0x000e620000000800 */
[----:B0-----:R-:W-:-:S05]  /*0fd0*/  IMAD.WIDE R12, R0, 0x8, R12 ;  /* 0x00000008000c7825 */ /* 0x001fca00078e020c */
[----:B------:R0:W-:Y:S04]  /*0fe0*/  STG.E.64 desc[UR4][R12.64], R10 ;  /* 0x0000000a0c007986 */ /* 0x0001e8000c101b04 */
[----:B------:R-:W2:Y:S01]  /*0ff0*/  LDG.E.64 R22, desc[UR4][R18.64] ;  /* 0x0000000412167981 */ /* 0x000ea2000c1e1b00 */
[----:B-1----:R-:W-:-:S05]  /*1000*/  IMAD.WIDE R4, R7, 0x8, R4 ;  /* 0x0000000807047825 */ /* 0x002fca00078e0204 */
[----:B------:R-:W3:Y:S01]  /*1010*/  LDG.E.64 R8, desc[UR4][R4.64] ;  /* 0x0000000404087981 */ /* 0x000ee2000c1e1b00 */
[----:B------:R-:W-:Y:S01]  /*1020*/  IMAD.MOV.U32 R14, RZ, RZ, 0x1 ;  /* 0x00000001ff0e7424 */ /* 0x000fe200078e00ff */
[----:B--2---:R-:W1:Y:S01]  /*1030*/  MUFU.RCP64H R15, R23 ;  /* 0x00000017000f7308 */ /* 0x004e620000001800 */
[----:B---3--:R-:W-:-:S04]  /*1040*/  FSETP.GEU.AND P1, PT, |R9|, 6.5827683646048100446e-37, PT ;  /* 0x036000000900780b */ /* 0x008fc80003f2e200 */
[----:B-1----:R-:W-:-:S08]  /*1050*/  DFMA R16, -R22, R14, 1 ;  /* 0x3ff000001610742b */ /* 0x002fd0000000010e */
[----:B------:R-:W-:-:S08]  /*1060*/  DFMA R16, R16, R16, R16 ;  /* 0x000000101010722b */ /* 0x000fd00000000010 */
[----:B------:R-:W-:-:S08]  /*1070*/  DFMA R16, R14, R16, R14 ;  /* 0x000000100e10722b */ /* 0x000fd0000000000e */
[----:B------:R-:W-:-:S08]  /*1080*/  DFMA R14, -R22, R16, 1 ;  /* 0x3ff00000160e742b */ /* 0x000fd00000000110 */
[----:B------:R-:W-:-:S08]  /*1090*/  DFMA R14, R16, R14, R16 ;  /* 0x0000000e100e722b */ /* 0x000fd00000000010 */
[----:B0-----:R-:W-:-:S08]  /*10a0*/  DMUL R10, R8, R14 ;  /* 0x0000000e080a7228 */ /* 0x001fd00000000000 */
        /* <DEDUP_REMOVED lines=10> */
.L_x_17:
[----:B------:R-:W0:Y:S02]  /*1150*/  LDC R7, c[0x0][0x390] ;  /* 0x0000e400ff077b82 */ /* 0x000e240000000800 */
[----:B0-----:R-:W-:-:S05]  /*1160*/  IMAD.WIDE R12, R7, 0x8, R12 ;  /* 0x00000008070c7825 */ /* 0x001fca00078e020c */
[----:B------:R0:W-:Y:S04]  /*1170*/  STG.E.64 desc[UR4][R12.64], R10 ;  /* 0x0000000a0c007986 */ /* 0x0001e8000c101b04 */
[----:B------:R-:W2:Y:S01]  /*1180*/  LDG.E.64 R22, desc[UR4][R18.64] ;  /* 0x0000000412167981 */ /* 0x000ea2000c1e1b00 */
[----:B------:R-:W-:-:S05]  /*1190*/  IMAD.WIDE R4, R7, 0x8, R4 ;  /* 0x0000000807047825 */ /* 0x000fca00078e0204 */
        /* <DEDUP_REMOVED lines=20> */
.L_x_18:
[----:B------:R-:W0:Y:S02]  /*12e0*/  LDC R7, c[0x0][0x390] ;  /* 0x0000e400ff077b82 */ /* 0x000e240000000800 */
[----:B0-----:R-:W-:-:S05]  /*12f0*/  IMAD.WIDE R12, R7, 0x8, R12 ;  /* 0x00000008070c7825 */ /* 0x001fca00078e020c */
[----:B------:R0:W-:Y:S04]  /*1300*/  STG.E.64 desc[UR4][R12.64], R10 ;  /* 0x0000000a0c007986 */ /* 0x0001e8000c101b04 */
[----:B------:R-:W2:Y:S01]  /*1310*/  LDG.E.64 R22, desc[UR4][R18.64] ;  /* 0x0000000412167981 */ /* 0x000ea2000c1e1b00 */
[----:B------:R-:W-:-:S06]  /*1320*/  IMAD.WIDE R4, R7, 0x8, R4 ;  /* 0x0000000807047825 */ /* 0x000fcc00078e0204 */
        /* <DEDUP_REMOVED lines=20> */
.L_x_19:
[----:B------:R-:W0:Y:S01]  /*1470*/  LDC R8, c[0x0][0x390] ;  /* 0x0000e400ff087b82 */ /* 0x000e220000000800 */
[----:B------:R-:W-:Y:S02]  /*1480*/  VIADD R3, R3, 0x4 ;  /* 0x0000000403037836 */ /* 0x000fe40000000000 */
[----:B0-----:R-:W-:-:S05]  /*1490*/  IMAD.WIDE R12, R8, 0x8, R12 ;  /* 0x00000008080c7825 */ /* 0x001fca00078e020c */
[----:B------:R0:W-:Y:S02]  /*14a0*/  STG.E.64 desc[UR4][R12.64], R10 ;  /* 0x0000000a0c007986 */ /* 0x0001e4000c101b04 */
.L_x_15:
[----:B------:R-:W-:-:S13]  /*14b0*/  ISETP.NE.AND P0, PT, R2, RZ, PT ;  /* 0x000000ff0200720c */ /* 0x000fda0003f05270 */
[----:B------:R-:W-:Y:S05]  /*14c0*/  @!P0 EXIT ;  /* 0x000000000000894d */ /* 0x000fea0003800000 */
[----:B------:R-:W-:-:S13]  /*14d0*/  ISETP.NE.AND P0, PT, R2, 0x1, PT ;  /* 0x000000010200780c */ /* 0x000fda0003f05270 */
[----:B------:R-:W-:Y:S05]  /*14e0*/  @!P0 BRA `(.L_x_20) ;  /* 0x0000000000dc8947 */ /* 0x000fea0003800000 */
[----:B------:R-:W2:Y:S01]  /*14f0*/  LDG.E.64 R22, desc[UR4][R18.64] ;  /* 0x0000000412167981 */ /* 0x000ea2000c1e1b00 */
[----:B------:R-:W1:Y:S08]  /*1500*/  LDC R0, c[0x0][0x394] ;  /* 0x0000e500ff007b82 */ /* 0x000e700000000800 */
[----:B------:R-:W3:Y:S01]  /*1510*/  LDC.64 R4, c[0x0][0x388] ;  /* 0x0000e200ff047b82 */ /* 0x000ee20000000a00 */
[----:B-1----:R-:W-:-:S04]  /*1520*/  IMAD R0, R3, R8, R0 ;  /* 0x0000000803007224 */ /* 0x002fc800078e0200 */
[----:B---3--:R-:W-:-:S05]  /*1530*/  IMAD.WIDE R4, R0, 0x8, R4 ;  /* 0x0000000800047825 */ /* 0x008fca00078e0204 */
[----:B------:R-:W3:Y:S01]  /*1540*/  LDG.E.64 R14, desc[UR4][R4.64] ;  /* 0x00000004040e7981 */ /* 0x000ee2000c1e1b00 */
[----:B------:R-:W-:Y:S01]  /*1550*/  IMAD.MOV.U32 R8, RZ, RZ, 0x1 ;  /* 0x00000001ff087424 */ /* 0x000fe200078e00ff */
[----:B--2---:R-:W0:Y:S05]  /*1560*/  MUFU.RCP64H R9, R23 ;  /* 0x0000001700097308 */ /* 0x004e2a0000001800 */
[----:B0---4-:R-:W-:-:S08]  /*1570*/  DFMA R10, -R22, R8, 1 ;  /* 0x3ff00000160a742b */ /* 0x011fd00000000108 */
        /* <DEDUP_REMOVED lines=12> */
[----:B------:R-:W-:Y:S02]  /*1640*/  MOV R7, R15 ;  /* 0x0000000f00077202 */ /* 0x000fe40000000f00 */
[----:B------:R-:W-:-:S07]  /*1650*/  MOV R8, 0x1670 ;  /* 0x0000167000087802 */ /* 0x000fce0000000f00 */
[----:B------:R-:W-:Y:S05]  /*1660*/  CALL.REL.NOINC `($__internal_0_$__cuda_sm20_div_rn_f64_full) ;  /* 0x0000000000fc7944 */ /* 0x000fea0003c00000 */
[----:B------:R-:W-:-:S07]  /*1670*/  IMAD.MOV.U32 R11, RZ, RZ, R7 ;  /* 0x000000ffff0b7224 */ /* 0x000fce00078e0007 */
.L_x_21:
[----:B------:R-:W0:Y:S08]  /*1680*/  LDC.64 R12, c[0x0][0x380] ;  /* 0x0000e000ff0c7b82 */ /* 0x000e300000000a00 */
[----:B------:R-:W1:Y:S01]  /*1690*/  LDC R7, c[0x0][0x390] ;  /* 0x0000e400ff077b82 */ /* 0x000e620000000800 */
[----:B0-----:R-:W-:-:S05]  /*16a0*/  IMAD.WIDE R12, R0, 0x8, R12 ;  /* 0x00000008000c7825 */ /* 0x001fca00078e020c */
[----:B------:R0:W-:Y:S04]  /*16b0*/  STG.E.64 desc[UR4][R12.64], R10 ;  /* 0x0000000a0c007986 */ /* 0x0001e8000c101b04 */
[----:B------:R-:W2:Y:S01]  /*16c0*/  LDG.E.64 R22, desc[UR4][R18.64] ;  /* 0x0000000412167981 */ /* 0x000ea2000c1e1b00 */
[----:B-1----:R-:W-:-:S06]  /*16d0*/  IMAD.WIDE R4, R7, 0x8, R4 ;  /* 0x0000000807047825 */ /* 0x002fcc00078e0204 */
        /* <DEDUP_REMOVED lines=20> */
.L_x_22:
[----:B------:R-:W0:Y:S01]  /*1820*/  LDC R8, c[0x0][0x390] ;  /* 0x0000e400ff087b82 */ /* 0x000e220000000800 */
[----:B------:R-:W-:Y:S02]  /*1830*/  VIADD R3, R3, 0x2 ;  /* 0x0000000203037836 */ /* 0x000fe40000000000 */
[----:B0-----:R-:W-:-:S05]  /*1840*/  IMAD.WIDE R12, R8, 0x8, R12 ;  /* 0x00000008080c7825 */ /* 0x001fca00078e020c */
[----:B------:R1:W-:Y:S02]  /*1850*/  STG.E.64 desc[UR4][R12.64], R10 ;  /* 0x0000000a0c007986 */ /* 0x0003e4000c101b04 */
.L_x_20:
[----:B------:R-:W-:-:S04]  /*1860*/  LOP3.LUT R6, R6, 0x1, RZ, 0xc0, !PT ;  /* 0x0000000106067812 */ /* 0x000fc800078ec0ff */
[----:B------:R-:W-:-:S13]  /*1870*/  ISETP.NE.U32.AND P0, PT, R6, 0x1, PT ;  /* 0x000000010600780c */ /* 0x000fda0003f05070 */
[----:B------:R-:W-:Y:S05]  /*1880*/  @P0 EXIT ;  /* 0x000000000000094d */ /* 0x000fea0003800000 */
[----:B------:R-:W2:Y:S01]  /*1890*/  LDG.E.64 R22, desc[UR4][R18.64] ;  /* 0x0000000412167981 */ /* 0x000ea2000c1e1b00 */
[----:B------:R-:W3:Y:S08]  /*18a0*/  LDC R0, c[0x0][0x394] ;  /* 0x0000e500ff007b82 */ /* 0x000ef00000000800 */
[----:B------:R-:W5:Y:S01]  /*18b0*/  LDC.64 R4, c[0x0][0x388] ;  /* 0x0000e200ff047b82 */ /* 0x000f620000000a00 */
[----:B---3--:R-:W-:-:S04]  /*18c0*/  IMAD R3, R3, R8, R0 ;  /* 0x0000000803037224 */ /* 0x008fc800078e0200 */
[----:B-----5:R-:W-:-:S06]  /*18d0*/  IMAD.WIDE R4, R3, 0x8, R4 ;  /* 0x0000000803047825 */ /* 0x020fcc00078e0204 */
[----:B------:R-:W3:Y:S01]  /*18e0*/  LDG.E.64 R4, desc[UR4][R4.64] ;  /* 0x0000000404047981 */ /* 0x000ee2000c1e1b00 */
[----:B------:R-:W-:Y:S01]  /*18f0*/  MOV R6, 0x1 ;  /* 0x0000000100067802 */ /* 0x000fe20000000f00 */
[----:B--2---:R-:W2:Y:S05]  /*1900*/  MUFU.RCP64H R7, R23 ;  /* 0x0000001700077308 */ /* 0x004eaa0000001800 */
[----:B--2---:R-:W-:-:S08]  /*1910*/  DFMA R8, -R22, R6, 1 ;  /* 0x3ff000001608742b */ /* 0x004fd00000000106 */
[----:B------:R-:W-:-:S08]  /*1920*/  DFMA R8, R8, R8, R8 ;  /* 0x000000080808722b */ /* 0x000fd00000000008 */
[----:B------:R-:W-:Y:S01]  /*1930*/  DFMA R8, R6, R8, R6 ;  /* 0x000000080608722b */ /* 0x000fe20000000006 */
[----:B---3--:R-:W-:-:S07]  /*1940*/  FSETP.GEU.AND P1, PT, |R5|, 6.5827683646048100446e-37, PT ;  /* 0x036000000500780b */ /* 0x008fce0003f2e200 */
[----:B------:R-:W-:-:S08]  /*1950*/  DFMA R6, -R22, R8, 1 ;  /* 0x3ff000001606742b */ /* 0x000fd00000000108 */
[----:B------:R-:W-:-:S08]  /*1960*/  DFMA R6, R8, R6, R8 ;  /* 0x000000060806722b */ /* 0x000fd00000000008 */
[----:B01--4-:R-:W-:-:S08]  /*1970*/  DMUL R10, R4, R6 ;  /* 0x00000006040a7228 */ /* 0x013fd00000000000 */
        /* <DEDUP_REMOVED lines=10> */
.L_x_23:
[----:B------:R-:W0:Y:S02]  /*1a20*/  LDC.64 R4, c[0x0][0x380] ;  /* 0x0000e000ff047b82 */ /* 0x000e240000000a00 */
[----:B0-----:R-:W-:-:S05]  /*1a30*/  IMAD.WIDE R2, R3, 0x8, R4 ;  /* 0x0000000803027825 */ /* 0x001fca00078e0204 */
[----:B------:R-:W-:Y:S01]  /*1a40*/  STG.E.64 desc[UR4][R2.64], R10 ;  /* 0x0000000a02007986 */ /* 0x000fe2000c101b04 */
[----:B------:R-:W-:Y:S05]  /*1a50*/  EXIT ;  /* 0x000000000000794d */ /* 0x000fea0003800000 */
        .weak           $__internal_0_$__cuda_sm20_div_rn_f64_full
        .type           $__internal_0_$__cuda_sm20_div_rn_f64_full,@function
        .size           $__internal_0_$__cuda_sm20_div_rn_f64_full,(.L_x_30 - $__internal_0_$__cuda_sm20_div_rn_f64_full)
$__internal_0_$__cuda_sm20_div_rn_f64_full:
[C---:B------:R-:W-:Y:S01]  /*1a60*/  FSETP.GEU.AND P0, PT, |R23|.reuse, 1.469367938527859385e-39, PT ;  /* 0x001000001700780b */ /* 0x040fe20003f0e200 */
[----:B------:R-:W-:Y:S01]  /*1a70*/  IMAD.MOV.U32 R26, RZ, RZ, 0x1 ;  /* 0x00000001ff1a7424 */ /* 0x000fe200078e00ff */
[C---:B------:R-:W-:Y:S01]  /*1a80*/  LOP3.LUT R20, R23.reuse, 0x800fffff, RZ, 0xc0, !PT ;  /* 0x800fffff17147812 */ /* 0x040fe200078ec0ff */
[----:B------:R-:W-:Y:S01]  /*1a90*/  IMAD.MOV.U32 R33, RZ, RZ, R7 ;  /* 0x000000ffff217224 */ /* 0x000fe200078e0007 */
[----:B------:R-:W-:Y:S01]  /*1aa0*/  LOP3.LUT R11, R23, 0x7ff00000, RZ, 0xc0, !PT ;  /* 0x7ff00000170b7812 */ /* 0x000fe200078ec0ff */
[----:B------:R-:W-:Y:S01]  /*1ab0*/  IMAD.MOV.U32 R9, RZ, RZ, 0x1ca00000 ;  /* 0x1ca00000ff097424 */ /* 0x000fe200078e00ff */
[----:B------:R-:W-:Y:S01]  /*1ac0*/  LOP3.LUT R21, R20, 0x3ff00000, RZ, 0xfc, !PT ;  /* 0x3ff0000014157812 */ /* 0x000fe200078efcff */
[----:B------:R-:W-:Y:S01]  /*1ad0*/  IMAD.MOV.U32 R20, RZ, RZ, R22 ;  /* 0x000000ffff147224 */ /* 0x000fe200078e0016 */
[----:B------:R-:W-:Y:S02]  /*1ae0*/  LOP3.LUT R7, R33, 0x7ff00000, RZ, 0xc0, !PT ;  /* 0x7ff0000021077812 */ /* 0x000fe400078ec0ff */
[----:B------:R-:W-:-:S02]  /*1af0*/  MOV R32, R10 ;  /* 0x0000000a00207202 */ /* 0x000fc40000000f00 */
[----:B------:R-:W-:Y:S01]  /*1b00*/  ISETP.GE.U32.AND P2, PT, R7, R11, PT ;  /* 0x0000000b0700720c */ /* 0x000fe20003f46070 */
[----:B------:R-:W-:Y:S02]  /*1b10*/  @!P0 DMUL R20, R22, 8.98846567431157953865e+307 ;  /* 0x7fe0000016148828 */ /* 0x000fe40000000000 */
[----:B------:R-:W-:Y:S01]  /*1b20*/  IMAD.MOV.U32 R28, RZ, RZ, R32 ;  /* 0x000000ffff1c7224 */ /* 0x000fe200078e0020 */
[----:B------:R-:W-:Y:S02]  /*1b30*/  SEL R10, R9, 0x63400000, !P2 ;  /* 0x63400000090a7807 */ /* 0x000fe40005000000 */
[----:B------:R-:W-:Y:S01]  /*1b40*/  FSETP.GEU.AND P2, PT, |R33|, 1.469367938527859385e-39, PT ;  /* 0x001000002100780b */ /* 0x000fe20003f4e200 */
[----:B------:R-:W0:Y:S01]  /*1b50*/  MUFU.RCP64H R27, R21 ;  /* 0x00000015001b7308 */ /* 0x000e220000001800 */
[----:B------:R-:W-:Y:S02]  /*1b60*/  LOP3.LUT R29, R10, 0x800fffff, R33, 0xf8, !PT ;  /* 0x800fffff0a1d7812 */ /* 0x000fe400078ef821 */
[----:B------:R-:W-:Y:S01]  /*1b70*/  MOV R10, R7 ;  /* 0x00000007000a7202 */ /* 0x000fe20000000f00 */
[----:B0-----:R-:W-:-:S08]  /*1b80*/  DFMA R30, R26, -R20, 1 ;  /* 0x3ff000001a1e742b */ /* 0x001fd00000000814 */
[----:B------:R-:W-:-:S08]  /*1b90*/  DFMA R30, R30, R30, R30 ;  /* 0x0000001e1e1e722b */ /* 0x000fd0000000001e */
[----:B------:R-:W-:-:S08]  /*1ba0*/  DFMA R30, R26, R30, R26 ;  /* 0x0000001e1a1e722b */ /* 0x000fd0000000001a */
[----:B------:R-:W-:-:S08]  /*1bb0*/  DFMA R26, R30, -R20, 1 ;  /* 0x3ff000001e1a742b */ /* 0x000fd00000000814 */
[----:B------:R-:W-:Y:S01]  /*1bc0*/  DFMA R30, R30, R26, R30 ;  /* 0x0000001a1e1e722b */ /* 0x000fe2000000001e */
[----:B------:R-:W-:Y:S10]  /*1bd0*/  @P2 BRA `(.L_x_24) ;  /* 0x0000000000202947 */ /* 0x000ff40003800000 */
[----:B------:R-:W-:Y:S01]  /*1be0*/  LOP3.LUT R10, R23, 0x7ff00000, RZ, 0xc0, !PT ;  /* 0x7ff00000170a7812 */ /* 0x000fe200078ec0ff */
[----:B------:R-:W-:-:S03]  /*1bf0*/  IMAD.MOV.U32 R26, RZ, RZ, RZ ;  /* 0x000000ffff1a7224 */ /* 0x000fc600078e00ff */
[----:B------:R-:W-:-:S04]  /*1c00*/  ISETP.GE.U32.AND P2, PT, R7, R10, PT ;  /* 0x0000000a0700720c */ /* 0x000fc80003f46070 */
[----:B------:R-:W-:-:S04]  /*1c10*/  SEL R10, R9, 0x63400000, !P2 ;  /* 0x63400000090a7807 */ /* 0x000fc80005000000 */
[----:B------:R-:W-:-:S04]  /*1c20*/  LOP3.LUT R10, R10, 0x80000000, R33, 0xf8, !PT ;  /* 0x800000000a0a7812 */ /* 0x000fc800078ef821 */
[----:B------:R-:W-:-:S06]  /*1c30*/  LOP3.LUT R27, R10, 0x100000, RZ, 0xfc, !PT ;  /* 0x001000000a1b7812 */ /* 0x000fcc00078efcff */
[----:B------:R-:W-:-:S10]  /*1c40*/  DFMA R28, R28, 2, -R26 ;  /* 0x400000001c1c782b */ /* 0x000fd4000000081a */
[----:B------:R-:W-:-:S07]  /*1c50*/  LOP3.LUT R10, R29, 0x7ff00000, RZ, 0xc0, !PT ;  /* 0x7ff000001d0a7812 */ /* 0x000fce00078ec0ff */
.L_x_24:
[----:B------:R-:W-:Y:S01]  /*1c60*/  DMUL R34, R30, R28 ;  /* 0x0000001c1e227228 */ /* 0x000fe20000000000 */
[----:B------:R-:W-:-:S07]  /*1c70*/  @!P0 LOP3.LUT R11, R21, 0x7ff00000, RZ, 0xc0, !PT ;  /* 0x7ff00000150b8812 */ /* 0x000fce00078ec0ff */
[----:B------:R-:W-:-:S08]  /*1c80*/  DFMA R26, R34, -R20, R28 ;  /* 0x80000014221a722b */ /* 0x000fd0000000001c */
[----:B------:R-:W-:Y:S01]  /*1c90*/  DFMA R30, R30, R26, R34 ;  /* 0x0000001a1e1e722b */ /* 0x000fe20000000022 */
[----:B------:R-:W-:-:S04]  /*1ca0*/  IADD3 R26, PT, PT, R10, -0x1, RZ ;  /* 0xffffffff0a1a7810 */ /* 0x000fc80007ffe0ff */
[----:B------:R-:W-:Y:S01]  /*1cb0*/  ISETP.GT.U32.AND P0, PT, R26, 0x7feffffe, PT ;  /* 0x7feffffe1a00780c */ /* 0x000fe20003f04070 */
[----:B------:R-:W-:-:S05]  /*1cc0*/  VIADD R26, R11, 0xffffffff ;  /* 0xffffffff0b1a7836 */ /* 0x000fca0000000000 */
[----:B------:R-:W-:-:S13]  /*1cd0*/  ISETP.GT.U32.OR P0, PT, R26, 0x7feffffe, P0 ;  /* 0x7feffffe1a00780c */ /* 0x000fda0000704470 */
[----:B------:R-:W-:Y:S05]  /*1ce0*/  @P0 BRA `(.L_x_25) ;  /* 0x0000000000740947 */ /* 0x000fea0003800000 */
[----:B------:R-:W-:Y:S01]  /*1cf0*/  LOP3.LUT R10, R23, 0x7ff00000, RZ, 0xc0, !PT ;  /* 0x7ff00000170a7812 */ /* 0x000fe200078ec0ff */
[----:B------:R-:W-:-:S03]  /*1d00*/  IMAD.MOV.U32 R32, RZ, RZ, RZ ;  /* 0x000000ffff207224 */ /* 0x000fc600078e00ff */
[CC--:B------:R-:W-:Y:S02]  /*1d10*/  VIADDMNMX R11, R7.reuse, -R10.reuse, 0xb9600000, !PT ;  /* 0xb9600000070b7446 */ /* 0x0c0fe4000780090a */
[----:B------:R-:W-:Y:S02]  /*1d20*/  ISETP.GE.U32.AND P0, PT, R7, R10, PT ;  /* 0x0000000a0700720c */ /* 0x000fe40003f06070 */
[----:B------:R-:W-:Y:S02]  /*1d30*/  VIMNMX R11, PT, PT, R11, 0x46a00000, PT ;  /* 0x46a000000b0b7848 */ /* 0x000fe40003fe0100 */
[----:B------:R-:W-:-:S05]  /*1d40*/  SEL R10, R9, 0x63400000, !P0 ;  /* 0x63400000090a7807 */ /* 0x000fca0004000000 */
[----:B------:R-:W-:-:S05]  /*1d50*/  IMAD.IADD R10, R11, 0x1, -R10 ;  /* 0x000000010b0a7824 */ /* 0x000fca00078e0a0a */
[----:B------:R-:W-:-:S06]  /*1d60*/  IADD3 R33, PT, PT, R10, 0x7fe00000, RZ ;  /* 0x7fe000000a217810 */ /* 0x000fcc0007ffe0ff */
[----:B------:R-:W-:-:S10]  /*1d70*/  DMUL R26, R30, R32 ;  /* 0x000000201e1a7228 */ /* 0x000fd40000000000 */
[----:B------:R-:W-:-:S13]  /*1d80*/  FSETP.GTU.AND P0, PT, |R27|, 1.469367938527859385e-39, PT ;  /* 0x001000001b00780b */ /* 0x000fda0003f0c200 */
[----:B------:R-:W-:Y:S05]  /*1d90*/  @P0 BRA `(.L_x_26) ;  /* 0x0000000000a80947 */ /* 0x000fea0003800000 */
[----:B------:R-:W-:Y:S01]  /*1da0*/  DFMA R20, R30, -R20, R28 ;  /* 0x800000141e14722b */ /* 0x000fe2000000001c */
[----:B------:R-:W-:-:S09]  /*1db0*/  IMAD.MOV.U32 R32, RZ, RZ, RZ ;  /* 0x000000ffff207224 */ /* 0x000fd200078e00ff */
[C---:B------:R-:W-:Y:S02]  /*1dc0*/  FSETP.NEU.AND P0, PT, R21.reuse, RZ, PT ;  /* 0x000000ff1500720b */ /* 0x040fe40003f0d000 */
[----:B------:R-:W-:-:S04]  /*1dd0*/  LOP3.LUT R7, R21, 0x80000000, R23, 0x48, !PT ;  /* 0x8000000015077812 */ /* 0x000fc800078e4817 */
[----:B------:R-:W-:-:S07]  /*1de0*/  LOP3.LUT R33, R7, R33, RZ, 0xfc, !PT ;  /* 0x0000002107217212 */ /* 0x000fce00078efcff */
[----:B------:R-:W-:Y:S05]  /*1df0*/  @!P0 BRA `(.L_x_26) ;  /* 0x0000000000908947 */ /* 0x000fea0003800000 */
[C---:B------:R-:W-:Y:S01]  /*1e00*/  IADD3 R21, PT, PT, -R10.reuse, RZ, RZ ;  /* 0x000000ff0a157210 */ /* 0x040fe20007ffe1ff */
[----:B------:R-:W-:Y:S01]  /*1e10*/  IMAD.MOV.U32 R20, RZ, RZ, RZ ;  /* 0x000000ffff147224 */ /* 0x000fe200078e00ff */
[----:B------:R-:W-:-:S05]  /*1e20*/  IADD3 R10, PT, PT, -R10, -0x43300000, RZ ;  /* 0xbcd000000a0a7810 */ /* 0x000fca0007ffe1ff */
[----:B------:R-:W-:Y:S02]  /*1e30*/  DFMA R20, R26, -R20, R30 ;  /* 0x800000141a14722b */ /* 0x000fe4000000001e */
[----:B------:R-:W-:-:S08]  /*1e40*/  DMUL.RP R30, R30, R32 ;  /* 0x000000201e1e7228 */ /* 0x000fd00000008000 */
[----:B------:R-:W-:Y:S02]  /*1e50*/  FSETP.NEU.AND P0, PT, |R21|, R10, PT ;  /* 0x0000000a1500720b */ /* 0x000fe40003f0d200 */
[----:B------:R-:W-:Y:S02]  /*1e60*/  LOP3.LUT R7, R31, R7, RZ, 0x3c, !PT ;  /* 0x000000071f077212 */ /* 0x000fe400078e3cff */
[----:B------:R-:W-:Y:S02]  /*1e70*/  FSEL R10, R30, R26, !P0 ;  /* 0x0000001a1e0a7208 */ /* 0x000fe40004000000 */
[----:B------:R-:W-:-:S03]  /*1e80*/  FSEL R11, R7, R27, !P0 ;  /* 0x0000001b070b7208 */ /* 0x000fc60004000000 */
[----:B------:R-:W-:Y:S01]  /*1e90*/  IMAD.MOV.U32 R26, RZ, RZ, R10 ;  /* 0x000000ffff1a7224 */ /* 0x000fe200078e000a */
[----:B------:R-:W-:Y:S01]  /*1ea0*/  MOV R27, R11 ;  /* 0x0000000b001b7202 */ /* 0x000fe20000000f00 */
[----:B------:R-:W-:Y:S06]  /*1eb0*/  BRA `(.L_x_26) ;  /* 0x0000000000607947 */ /* 0x000fec0003800000 */
.L_x_25:
[----:B------:R-:W-:-:S14]  /*1ec0*/  DSETP.NAN.AND P0, PT, R32, R32, PT ;  /* 0x000000202000722a */ /* 0x000fdc0003f08000 */
[----:B------:R-:W-:Y:S05]  /*1ed0*/  @P0 BRA `(.L_x_27) ;  /* 0x00000000004c0947 */ /* 0x000fea0003800000 */
[----:B------:R-:W-:-:S14]  /*1ee0*/  DSETP.NAN.AND P0, PT, R22, R22, PT ;  /* 0x000000161600722a */ /* 0x000fdc0003f08000 */
[----:B------:R-:W-:Y:S05]  /*1ef0*/  @P0 BRA `(.L_x_28) ;  /* 0x0000000000340947 */ /* 0x000fea0003800000 */
[----:B------:R-:W-:Y:S01]  /*1f00*/  ISETP.NE.AND P0, PT, R10, R11, PT ;  /* 0x0000000b0a00720c */ /* 0x000fe20003f05270 */
[----:B------:R-:W-:Y:S02]  /*1f10*/  IMAD.MOV.U32 R26, RZ, RZ, 0x0 ;  /* 0x00000000ff1a7424 */ /* 0x000fe400078e00ff */
[----:B------:R-:W-:-:S10]  /*1f20*/  IMAD.MOV.U32 R27, RZ, RZ, -0x80000 ;  /* 0xfff80000ff1b7424 */ /* 0x000fd400078e00ff */
[----:B------:R-:W-:Y:S05]  /*1f30*/  @!P0 BRA `(.L_x_26) ;  /* 0x0000000000408947 */ /* 0x000fea0003800000 */
[----:B------:R-:W-:Y:S02]  /*1f40*/  ISETP.NE.AND P0, PT, R10, 0x7ff00000, PT ;  /* 0x7ff000000a00780c */ /* 0x000fe40003f05270 */
[----:B------:R-:W-:Y:S02]  /*1f50*/  LOP3.LUT R23, R33, 0x80000000, R23, 0x48, !PT ;  /* 0x8000000021177812 */ /* 0x000fe400078e4817 */
[----:B------:R-:W-:-:S13]  /*1f60*/  ISETP.EQ.OR P0, PT, R11, RZ, !P0 ;  /* 0x000000ff0b00720c */ /* 0x000fda0004702670 */
[----:B------:R-:W-:Y:S01]  /*1f70*/  @P0 LOP3.LUT R7, R23, 0x7ff00000, RZ, 0xfc, !PT ;  /* 0x7ff0000017070812 */ /* 0x000fe200078efcff */
[----:B------:R-:W-:Y:S01]  /*1f80*/  @!P0 IMAD.MOV.U32 R27, RZ, RZ, R23 ;  /* 0x000000ffff1b8224 */ /* 0x000fe200078e0017 */
[----:B------:R-:W-:Y:S01]  /*1f90*/  @!P0 MOV R26, RZ ;  /* 0x000000ff001a8202 */ /* 0x000fe20000000f00 */
[----:B------:R-:W-:Y:S01]  /*1fa0*/  @P0 IMAD.MOV.U32 R26, RZ, RZ, RZ ;  /* 0x000000ffff1a0224 */ /* 0x000fe200078e00ff */
[----:B------:R-:W-:Y:S01]  /*1fb0*/  @P0 MOV R27, R7 ;  /* 0x00000007001b0202 */ /* 0x000fe20000000f00 */
[----:B------:R-:W-:Y:S06]  /*1fc0*/  BRA `(.L_x_26) ;  /* 0x00000000001c7947 */ /* 0x000fec0003800000 */
.L_x_28:
[----:B------:R-:W-:Y:S01]  /*1fd0*/  LOP3.LUT R7, R23, 0x80000, RZ, 0xfc, !PT ;  /* 0x0008000017077812 */ /* 0x000fe200078efcff */
[----:B------:R-:W-:-:S04]  /*1fe0*/  IMAD.MOV.U32 R26, RZ, RZ, R22 ;  /* 0x000000ffff1a7224 */ /* 0x000fc800078e0016 */
[----:B------:R-:W-:Y:S01]  /*1ff0*/  IMAD.MOV.U32 R27, RZ, RZ, R7 ;  /* 0x000000ffff1b7224 */ /* 0x000fe200078e0007 */
[----:B------:R-:W-:Y:S06]  /*2000*/  BRA `(.L_x_26) ;  /* 0x00000000000c7947 */ /* 0x000fec0003800000 */
.L_x_27:
[----:B------:R-:W-:Y:S02]  /*2010*/  LOP3.LUT R7, R33, 0x80000, RZ, 0xfc, !PT ;  /* 0x0008000021077812 */ /* 0x000fe400078efcff */
[----:B------:R-:W-:-:S03]  /*2020*/  MOV R26, R32 ;  /* 0x00000020001a7202 */ /* 0x000fc60000000f00 */
[----:B------:R-:W-:-:S07]  /*2030*/  IMAD.MOV.U32 R27, RZ, RZ, R7 ;  /* 0x000000ffff1b7224 */ /* 0x000fce00078e0007 */
.L_x_26:
[----:B------:R-:W-:Y:S01]  /*2040*/  IMAD.MOV.U32 R9, RZ, RZ, 0x0 ;  /* 0x00000000ff097424 */ /* 0x000fe200078e00ff */
[----:B------:R-:W-:Y:S01]  /*2050*/  MOV R7, R27 ;  /* 0x0000001b00077202 */ /* 0x000fe20000000f00 */
[----:B------:R-:W-:Y:S02]  /*2060*/  IMAD.MOV.U32 R10, RZ, RZ, R26 ;  /* 0x000000ffff0a7224 */ /* 0x000fe400078e001a */
[----:B------:R-:W-:Y:S05]  /*2070*/  RET.REL.NODEC R8 `(_Z13L_calculationPdS_ii) ;  /* 0xffffffdc08e07950 */ /* 0x000fea0003c3ffff */
.L_x_29:
        /* <DEDUP_REMOVED lines=16> */
.L_x_30:


//--------------------- .nv.shared.reserved.0     --------------------------
	.section	.nv.shared.reserved.0,"aw",@nobits
	.weak		__nv_reservedSMEM_offset_0_alias
	.size		__nv_reservedSMEM_offset_0_alias, 0, 64
	.other		__nv_reservedSMEM_offset_0_alias,@"STO_CUDA_RESERVED_SHARED STV_DEFAULT"
__nv_reservedSMEM_offset_0_alias:
	.zero		0
	.zero		64


//--------------------- .nv.constant0._Z13U_calculationPdS_ii --------------------------
	.section	.nv.constant0._Z13U_calculationPdS_ii,"a",@progbits
	.sectionflags	@""
	.align	4
.nv.constant0._Z13U_calculationPdS_ii:
	.zero		920


//--------------------- .nv.constant0._Z13L_calculationPdS_ii --------------------------
	.section	.nv.constant0._Z13L_calculationPdS_ii,"a",@progbits
	.sectionflags	@""
	.align	4
.nv.constant0._Z13L_calculationPdS_ii:
	.zero		920


//--------------------- SYMBOLS --------------------------

	.type		.nv.reservedSmem.offset0,@object
	.size		.nv.reservedSmem.offset0,0x4
